//
// Generated by NVIDIA NVVM Compiler
//
// Compiler Build ID: CL-36424714
// Cuda compilation tools, release 13.0, V13.0.88
// Based on NVVM 20.0.0
//

.version 9.0
.target sm_100
.address_size 64

	// .globl	_Z23get_chi_squared_for_allPKciiiPf
.extern .func  (.param .b64 func_retval0) malloc
(
	.param .b64 malloc_param_0
)
;
.extern .func free
(
	.param .b64 free_param_0
)
;
.global .align 4 .b8 _ZZ23get_chi_squared_for_allPKciiiPfE4dist[104] = {133, 235, 1, 65, 82, 184, 190, 63, 164, 112, 45, 64, 113, 61, 138, 64, 236, 81, 64, 65, 51, 51, 19, 64, 133, 235, 1, 64, 164, 112, 189, 64, 133, 235, 233, 64, 205, 204, 204, 61, 215, 163, 48, 63, 82, 184, 126, 64, 61, 10, 39, 64, 102, 102, 222, 64, 143, 194, 245, 64, 195, 245, 232, 63, 174, 71, 225, 61, 215, 163, 192, 64, 195, 245, 200, 64, 154, 153, 17, 65, 236, 81, 56, 64, 123, 20, 142, 63, 143, 194, 5, 64, 123, 20, 46, 62, 61, 10, 7, 64, 41, 92, 143, 61};

.visible .entry _Z23get_chi_squared_for_allPKciiiPf(
	.param .u64 .ptr .align 1 _Z23get_chi_squared_for_allPKciiiPf_param_0,
	.param .u32 _Z23get_chi_squared_for_allPKciiiPf_param_1,
	.param .u32 _Z23get_chi_squared_for_allPKciiiPf_param_2,
	.param .u32 _Z23get_chi_squared_for_allPKciiiPf_param_3,
	.param .u64 .ptr .align 1 _Z23get_chi_squared_for_allPKciiiPf_param_4
)
{
	.reg .pred 	%p<20>;
	.reg .b32 	%r<213>;
	.reg .b32 	%f<16>;
	.reg .b64 	%rd<57>;

	ld.param.u64 	%rd18, [_Z23get_chi_squared_for_allPKciiiPf_param_0];
	ld.param.u32 	%r43, [_Z23get_chi_squared_for_allPKciiiPf_param_1];
	ld.param.u32 	%r44, [_Z23get_chi_squared_for_allPKciiiPf_param_2];
	ld.param.u32 	%r45, [_Z23get_chi_squared_for_allPKciiiPf_param_3];
	ld.param.u64 	%rd17, [_Z23get_chi_squared_for_allPKciiiPf_param_4];
	cvta.to.global.u64 	%rd1, %rd18;
	mov.u32 	%r46, %ctaid.x;
	mov.u32 	%r47, %ntid.x;
	mov.u32 	%r48, %tid.x;
	mad.lo.s32 	%r1, %r46, %r47, %r48;
	setp.ge.s32 	%p1, %r1, %r45;
	@%p1 bra 	$L__BB0_27;
	mul.wide.s32 	%rd19, %r44, 4;
	{ // callseq 0, 0
	.param .b64 param0;
	st.param.b64 	[param0], %rd19;
	.param .b64 retval0;
	call.uni (retval0), 
	malloc, 
	(
	param0
	);
	ld.param.b64 	%rd20, [retval0];
	} // callseq 0
	min.s32 	%r49, %r1, %r44;
	setp.lt.s32 	%p2, %r49, 1;
	@%p2 bra 	$L__BB0_4;
	mov.b32 	%r195, 0;
	mov.u32 	%r196, %r1;
$L__BB0_3:
	mul.wide.u32 	%rd21, %r195, 4;
	add.s64 	%rd22, %rd20, %rd21;
	mul.hi.u32 	%r51, %r196, 1321528399;
	shr.u32 	%r4, %r51, 3;
	mul.lo.s32 	%r52, %r4, 26;
	sub.s32 	%r53, %r196, %r52;
	st.u32 	[%rd22], %r53;
	add.s32 	%r195, %r195, 1;
	setp.gt.u32 	%p3, %r196, 25;
	setp.lt.s32 	%p4, %r195, %r44;
	and.pred  	%p5, %p3, %p4;
	mov.u32 	%r196, %r4;
	@%p5 bra 	$L__BB0_3;
$L__BB0_4:
	cvta.to.global.u64 	%rd23, %rd17;
	mul.wide.s32 	%rd24, %r1, 4;
	add.s64 	%rd3, %rd23, %rd24;
	mov.b32 	%r54, 0;
	st.global.u32 	[%rd3], %r54;
	{ // callseq 1, 0
	.param .b64 param0;
	st.param.b64 	[param0], 104;
	.param .b64 retval0;
	call.uni (retval0), 
	malloc, 
	(
	param0
	);
	ld.param.b64 	%rd25, [retval0];
	} // callseq 1
	setp.lt.s32 	%p6, %r43, 1;
	@%p6 bra 	$L__BB0_24;
	setp.gt.s32 	%p7, %r44, 0;
	@%p7 bra 	$L__BB0_9;
	ld.u32 	%r210, [%rd25];
	mov.b32 	%r211, 0;
$L__BB0_7:
	add.s32 	%r210, %r210, 1;
	add.s32 	%r211, %r211, %r44;
	setp.lt.s32 	%p8, %r211, %r43;
	@%p8 bra 	$L__BB0_7;
	st.u32 	[%rd25], %r210;
	bra.uni 	$L__BB0_24;
$L__BB0_9:
	and.b32  	%r7, %r44, 15;
	add.s32 	%r8, %r7, -1;
	and.b32  	%r9, %r44, 7;
	add.s32 	%r10, %r9, -1;
	and.b32  	%r11, %r44, 2147483632;
	and.b32  	%r12, %r44, 3;
	neg.s32 	%r13, %r11;
	add.s64 	%rd5, %rd1, 7;
	add.s64 	%rd6, %rd20, 32;
	mov.b32 	%r197, 0;
$L__BB0_10:
	setp.lt.u32 	%p9, %r44, 16;
	mov.b32 	%r204, 0;
	mov.u32 	%r209, %r204;
	@%p9 bra 	$L__BB0_13;
	cvt.u64.u32 	%rd26, %r197;
	add.s64 	%rd55, %rd5, %rd26;
	mov.b32 	%r209, 0;
	mov.u64 	%rd54, %rd6;
	mov.u32 	%r198, %r13;
$L__BB0_12:
	.pragma "nounroll";
	ld.global.s8 	%r60, [%rd55+-7];
	add.s32 	%r61, %r60, -97;
	ld.u32 	%r62, [%rd54+-32];
	mad.lo.s32 	%r63, %r61, %r62, %r209;
	ld.global.s8 	%r64, [%rd55+-6];
	add.s32 	%r65, %r64, -97;
	ld.u32 	%r66, [%rd54+-28];
	mad.lo.s32 	%r67, %r65, %r66, %r63;
	ld.global.s8 	%r68, [%rd55+-5];
	add.s32 	%r69, %r68, -97;
	ld.u32 	%r70, [%rd54+-24];
	mad.lo.s32 	%r71, %r69, %r70, %r67;
	ld.global.s8 	%r72, [%rd55+-4];
	add.s32 	%r73, %r72, -97;
	ld.u32 	%r74, [%rd54+-20];
	mad.lo.s32 	%r75, %r73, %r74, %r71;
	ld.global.s8 	%r76, [%rd55+-3];
	add.s32 	%r77, %r76, -97;
	ld.u32 	%r78, [%rd54+-16];
	mad.lo.s32 	%r79, %r77, %r78, %r75;
	ld.global.s8 	%r80, [%rd55+-2];
	add.s32 	%r81, %r80, -97;
	ld.u32 	%r82, [%rd54+-12];
	mad.lo.s32 	%r83, %r81, %r82, %r79;
	ld.global.s8 	%r84, [%rd55+-1];
	add.s32 	%r85, %r84, -97;
	ld.u32 	%r86, [%rd54+-8];
	mad.lo.s32 	%r87, %r85, %r86, %r83;
	ld.global.s8 	%r88, [%rd55];
	add.s32 	%r89, %r88, -97;
	ld.u32 	%r90, [%rd54+-4];
	mad.lo.s32 	%r91, %r89, %r90, %r87;
	ld.global.s8 	%r92, [%rd55+1];
	add.s32 	%r93, %r92, -97;
	ld.u32 	%r94, [%rd54];
	mad.lo.s32 	%r95, %r93, %r94, %r91;
	ld.global.s8 	%r96, [%rd55+2];
	add.s32 	%r97, %r96, -97;
	ld.u32 	%r98, [%rd54+4];
	mad.lo.s32 	%r99, %r97, %r98, %r95;
	ld.global.s8 	%r100, [%rd55+3];
	add.s32 	%r101, %r100, -97;
	ld.u32 	%r102, [%rd54+8];
	mad.lo.s32 	%r103, %r101, %r102, %r99;
	ld.global.s8 	%r104, [%rd55+4];
	add.s32 	%r105, %r104, -97;
	ld.u32 	%r106, [%rd54+12];
	mad.lo.s32 	%r107, %r105, %r106, %r103;
	ld.global.s8 	%r108, [%rd55+5];
	add.s32 	%r109, %r108, -97;
	ld.u32 	%r110, [%rd54+16];
	mad.lo.s32 	%r111, %r109, %r110, %r107;
	ld.global.s8 	%r112, [%rd55+6];
	add.s32 	%r113, %r112, -97;
	ld.u32 	%r114, [%rd54+20];
	mad.lo.s32 	%r115, %r113, %r114, %r111;
	ld.global.s8 	%r116, [%rd55+7];
	add.s32 	%r117, %r116, -97;
	ld.u32 	%r118, [%rd54+24];
	mad.lo.s32 	%r119, %r117, %r118, %r115;
	ld.global.s8 	%r120, [%rd55+8];
	add.s32 	%r121, %r120, -97;
	ld.u32 	%r122, [%rd54+28];
	mad.lo.s32 	%r209, %r121, %r122, %r119;
	add.s32 	%r198, %r198, 16;
	add.s64 	%rd55, %rd55, 16;
	add.s64 	%rd54, %rd54, 64;
	setp.ne.s32 	%p10, %r198, 0;
	mov.u32 	%r204, %r11;
	@%p10 bra 	$L__BB0_12;
$L__BB0_13:
	setp.eq.s32 	%p11, %r7, 0;
	@%p11 bra 	$L__BB0_23;
	setp.lt.u32 	%p12, %r8, 7;
	@%p12 bra 	$L__BB0_16;
	add.s32 	%r124, %r204, %r197;
	cvt.u64.u32 	%rd27, %r124;
	add.s64 	%rd28, %rd1, %rd27;
	ld.global.s8 	%r125, [%rd28];
	add.s32 	%r126, %r125, -97;
	cvt.u64.u32 	%rd29, %r204;
	mul.wide.u32 	%rd30, %r204, 4;
	add.s64 	%rd31, %rd20, %rd30;
	ld.u32 	%r127, [%rd31];
	mad.lo.s32 	%r128, %r126, %r127, %r209;
	cvt.u64.u32 	%rd32, %r197;
	add.s64 	%rd33, %rd29, %rd32;
	add.s64 	%rd34, %rd1, %rd33;
	ld.global.s8 	%r129, [%rd34+1];
	add.s32 	%r130, %r129, -97;
	ld.u32 	%r131, [%rd31+4];
	mad.lo.s32 	%r132, %r130, %r131, %r128;
	ld.global.s8 	%r133, [%rd34+2];
	add.s32 	%r134, %r133, -97;
	ld.u32 	%r135, [%rd31+8];
	mad.lo.s32 	%r136, %r134, %r135, %r132;
	ld.global.s8 	%r137, [%rd34+3];
	add.s32 	%r138, %r137, -97;
	ld.u32 	%r139, [%rd31+12];
	mad.lo.s32 	%r140, %r138, %r139, %r136;
	ld.global.s8 	%r141, [%rd34+4];
	add.s32 	%r142, %r141, -97;
	ld.u32 	%r143, [%rd31+16];
	mad.lo.s32 	%r144, %r142, %r143, %r140;
	ld.global.s8 	%r145, [%rd34+5];
	add.s32 	%r146, %r145, -97;
	ld.u32 	%r147, [%rd31+20];
	mad.lo.s32 	%r148, %r146, %r147, %r144;
	ld.global.s8 	%r149, [%rd34+6];
	add.s32 	%r150, %r149, -97;
	ld.u32 	%r151, [%rd31+24];
	mad.lo.s32 	%r152, %r150, %r151, %r148;
	ld.global.s8 	%r153, [%rd34+7];
	add.s32 	%r154, %r153, -97;
	ld.u32 	%r155, [%rd31+28];
	mad.lo.s32 	%r209, %r154, %r155, %r152;
	add.s32 	%r204, %r204, 8;
$L__BB0_16:
	setp.eq.s32 	%p13, %r9, 0;
	@%p13 bra 	$L__BB0_23;
	setp.lt.u32 	%p14, %r10, 3;
	@%p14 bra 	$L__BB0_19;
	add.s32 	%r157, %r204, %r197;
	cvt.u64.u32 	%rd35, %r157;
	add.s64 	%rd36, %rd1, %rd35;
	ld.global.s8 	%r158, [%rd36];
	add.s32 	%r159, %r158, -97;
	cvt.u64.u32 	%rd37, %r204;
	mul.wide.u32 	%rd38, %r204, 4;
	add.s64 	%rd39, %rd20, %rd38;
	ld.u32 	%r160, [%rd39];
	mad.lo.s32 	%r161, %r159, %r160, %r209;
	cvt.u64.u32 	%rd40, %r197;
	add.s64 	%rd41, %rd37, %rd40;
	add.s64 	%rd42, %rd1, %rd41;
	ld.global.s8 	%r162, [%rd42+1];
	add.s32 	%r163, %r162, -97;
	ld.u32 	%r164, [%rd39+4];
	mad.lo.s32 	%r165, %r163, %r164, %r161;
	ld.global.s8 	%r166, [%rd42+2];
	add.s32 	%r167, %r166, -97;
	ld.u32 	%r168, [%rd39+8];
	mad.lo.s32 	%r169, %r167, %r168, %r165;
	ld.global.s8 	%r170, [%rd42+3];
	add.s32 	%r171, %r170, -97;
	ld.u32 	%r172, [%rd39+12];
	mad.lo.s32 	%r209, %r171, %r172, %r169;
	add.s32 	%r204, %r204, 4;
$L__BB0_19:
	setp.eq.s32 	%p15, %r12, 0;
	@%p15 bra 	$L__BB0_23;
	setp.eq.s32 	%p16, %r12, 1;
	add.s32 	%r173, %r204, %r197;
	cvt.u64.u32 	%rd43, %r173;
	add.s64 	%rd44, %rd1, %rd43;
	ld.global.s8 	%r174, [%rd44];
	add.s32 	%r175, %r174, -97;
	cvt.u64.u32 	%rd12, %r204;
	mul.wide.u32 	%rd45, %r204, 4;
	add.s64 	%rd13, %rd20, %rd45;
	ld.u32 	%r176, [%rd13];
	mad.lo.s32 	%r209, %r175, %r176, %r209;
	@%p16 bra 	$L__BB0_23;
	setp.eq.s32 	%p17, %r12, 2;
	cvt.u64.u32 	%rd46, %r197;
	add.s64 	%rd47, %rd12, %rd46;
	add.s64 	%rd14, %rd1, %rd47;
	ld.global.s8 	%r177, [%rd14+1];
	add.s32 	%r178, %r177, -97;
	ld.u32 	%r179, [%rd13+4];
	mad.lo.s32 	%r209, %r178, %r179, %r209;
	@%p17 bra 	$L__BB0_23;
	ld.global.s8 	%r180, [%rd14+2];
	add.s32 	%r181, %r180, -97;
	ld.u32 	%r182, [%rd13+8];
	mad.lo.s32 	%r209, %r181, %r182, %r209;
$L__BB0_23:
	mul.hi.s32 	%r183, %r209, 1321528399;
	shr.u32 	%r184, %r183, 31;
	shr.s32 	%r185, %r183, 3;
	add.s32 	%r186, %r185, %r184;
	mul.lo.s32 	%r187, %r186, 26;
	sub.s32 	%r188, %r209, %r187;
	mul.wide.s32 	%rd48, %r188, 4;
	add.s64 	%rd49, %rd25, %rd48;
	ld.u32 	%r189, [%rd49];
	add.s32 	%r190, %r189, 1;
	st.u32 	[%rd49], %r190;
	add.s32 	%r197, %r197, %r44;
	setp.lt.s32 	%p18, %r197, %r43;
	@%p18 bra 	$L__BB0_10;
$L__BB0_24:
	ld.global.f32 	%f15, [%rd3];
	mov.b32 	%r212, 0;
	mov.b64 	%rd56, 0;
	mov.u64 	%rd52, _ZZ23get_chi_squared_for_allPKciiiPfE4dist;
$L__BB0_25:
	add.s64 	%rd51, %rd25, %rd56;
	ld.u32 	%r192, [%rd51];
	cvt.rn.f32.s32 	%f4, %r192;
	add.s64 	%rd53, %rd52, %rd56;
	ld.global.nc.f32 	%f5, [%rd53];
	sub.f32 	%f6, %f4, %f5;
	mul.f32 	%f7, %f6, %f6;
	div.rn.f32 	%f8, %f7, %f5;
	add.f32 	%f9, %f15, %f8;
	st.global.f32 	[%rd3], %f9;
	ld.u32 	%r193, [%rd51+4];
	cvt.rn.f32.s32 	%f10, %r193;
	ld.global.nc.f32 	%f11, [%rd53+4];
	sub.f32 	%f12, %f10, %f11;
	mul.f32 	%f13, %f12, %f12;
	div.rn.f32 	%f14, %f13, %f11;
	add.f32 	%f15, %f9, %f14;
	st.global.f32 	[%rd3], %f15;
	add.s32 	%r212, %r212, 2;
	add.s64 	%rd56, %rd56, 8;
	setp.ne.s32 	%p19, %r212, 26;
	@%p19 bra 	$L__BB0_25;
	{ // callseq 2, 0
	.param .b64 param0;
	st.param.b64 	[param0], %rd20;
	call.uni 
	free, 
	(
	param0
	);
	} // callseq 2
	{ // callseq 3, 0
	.param .b64 param0;
	st.param.b64 	[param0], %rd25;
	call.uni 
	free, 
	(
	param0
	);
	} // callseq 3
	mov.b32 	%r194, 1065353216;
	st.global.u32 	[%rd3], %r194;
$L__BB0_27:
	ret;

}
	// .globl	_Z26get_decrypted_permutationsPKciiiPiPc
.visible .entry _Z26get_decrypted_permutationsPKciiiPiPc(
	.param .u64 .ptr .align 1 _Z26get_decrypted_permutationsPKciiiPiPc_param_0,
	.param .u32 _Z26get_decrypted_permutationsPKciiiPiPc_param_1,
	.param .u32 _Z26get_decrypted_permutationsPKciiiPiPc_param_2,
	.param .u32 _Z26get_decrypted_permutationsPKciiiPiPc_param_3,
	.param .u64 .ptr .align 1 _Z26get_decrypted_permutationsPKciiiPiPc_param_4,
	.param .u64 .ptr .align 1 _Z26get_decrypted_permutationsPKciiiPiPc_param_5
)
{
	.reg .pred 	%p<35>;
	.reg .b32 	%r<255>;
	.reg .b64 	%rd<63>;

	ld.param.u64 	%rd19, [_Z26get_decrypted_permutationsPKciiiPiPc_param_0];
	ld.param.u32 	%r69, [_Z26get_decrypted_permutationsPKciiiPiPc_param_1];
	ld.param.u32 	%r68, [_Z26get_decrypted_permutationsPKciiiPiPc_param_2];
	ld.param.u32 	%r70, [_Z26get_decrypted_permutationsPKciiiPiPc_param_3];
	ld.param.u64 	%rd18, [_Z26get_decrypted_permutationsPKciiiPiPc_param_5];
	cvta.to.global.u64 	%rd1, %rd19;
	mov.u32 	%r71, %ctaid.x;
	mov.u32 	%r72, %ntid.x;
	mov.u32 	%r73, %tid.x;
	mad.lo.s32 	%r1, %r71, %r72, %r73;
	mov.u32 	%r74, %ctaid.y;
	mov.u32 	%r75, %ntid.y;
	mov.u32 	%r76, %tid.y;
	mad.lo.s32 	%r2, %r74, %r75, %r76;
	setp.ge.s32 	%p1, %r1, %r70;
	add.s32 	%r77, %r68, %r2;
	setp.ge.s32 	%p2, %r77, %r69;
	or.pred  	%p3, %p1, %p2;
	@%p3 bra 	$L__BB1_43;
	mul.wide.s32 	%rd2, %r68, 4;
	{ // callseq 4, 0
	.param .b64 param0;
	st.param.b64 	[param0], %rd2;
	.param .b64 retval0;
	call.uni (retval0), 
	malloc, 
	(
	param0
	);
	ld.param.b64 	%rd20, [retval0];
	} // callseq 4
	{ // callseq 5, 0
	.param .b64 param0;
	st.param.b64 	[param0], %rd2;
	.param .b64 retval0;
	call.uni (retval0), 
	malloc, 
	(
	param0
	);
	ld.param.b64 	%rd21, [retval0];
	} // callseq 5
	setp.lt.s32 	%p4, %r68, 1;
	@%p4 bra 	$L__BB1_23;
	and.b32  	%r3, %r68, 15;
	setp.lt.u32 	%p5, %r68, 16;
	mov.b32 	%r230, 0;
	@%p5 bra 	$L__BB1_5;
	and.b32  	%r230, %r68, 2147483632;
	mov.b32 	%r235, 0;
$L__BB1_4:
	.pragma "nounroll";
	mul.wide.u32 	%rd22, %r235, 4;
	add.s64 	%rd23, %rd21, %rd22;
	st.u32 	[%rd23], %r235;
	add.s32 	%r81, %r235, 1;
	st.u32 	[%rd23+4], %r81;
	add.s32 	%r82, %r235, 2;
	st.u32 	[%rd23+8], %r82;
	add.s32 	%r83, %r235, 3;
	st.u32 	[%rd23+12], %r83;
	add.s32 	%r84, %r235, 4;
	st.u32 	[%rd23+16], %r84;
	add.s32 	%r85, %r235, 5;
	st.u32 	[%rd23+20], %r85;
	add.s32 	%r86, %r235, 6;
	st.u32 	[%rd23+24], %r86;
	add.s32 	%r87, %r235, 7;
	st.u32 	[%rd23+28], %r87;
	add.s32 	%r88, %r235, 8;
	st.u32 	[%rd23+32], %r88;
	add.s32 	%r89, %r235, 9;
	st.u32 	[%rd23+36], %r89;
	add.s32 	%r90, %r235, 10;
	st.u32 	[%rd23+40], %r90;
	add.s32 	%r91, %r235, 11;
	st.u32 	[%rd23+44], %r91;
	add.s32 	%r92, %r235, 12;
	st.u32 	[%rd23+48], %r92;
	add.s32 	%r93, %r235, 13;
	st.u32 	[%rd23+52], %r93;
	add.s32 	%r94, %r235, 14;
	st.u32 	[%rd23+56], %r94;
	add.s32 	%r95, %r235, 15;
	st.u32 	[%rd23+60], %r95;
	add.s32 	%r235, %r235, 16;
	setp.eq.s32 	%p6, %r235, %r230;
	@%p6 bra 	$L__BB1_5;
	bra.uni 	$L__BB1_4;
$L__BB1_5:
	setp.eq.s32 	%p7, %r3, 0;
	@%p7 bra 	$L__BB1_14;
	and.b32  	%r6, %r68, 7;
	setp.lt.u32 	%p8, %r3, 8;
	@%p8 bra 	$L__BB1_8;
	mul.wide.u32 	%rd24, %r230, 4;
	add.s64 	%rd25, %rd21, %rd24;
	st.u32 	[%rd25], %r230;
	add.s32 	%r96, %r230, 1;
	st.u32 	[%rd25+4], %r96;
	add.s32 	%r97, %r230, 2;
	st.u32 	[%rd25+8], %r97;
	add.s32 	%r98, %r230, 3;
	st.u32 	[%rd25+12], %r98;
	add.s32 	%r99, %r230, 4;
	st.u32 	[%rd25+16], %r99;
	add.s32 	%r100, %r230, 5;
	st.u32 	[%rd25+20], %r100;
	add.s32 	%r101, %r230, 6;
	st.u32 	[%rd25+24], %r101;
	add.s32 	%r102, %r230, 7;
	st.u32 	[%rd25+28], %r102;
	add.s32 	%r230, %r230, 8;
$L__BB1_8:
	setp.eq.s32 	%p9, %r6, 0;
	@%p9 bra 	$L__BB1_14;
	and.b32  	%r9, %r68, 3;
	setp.lt.u32 	%p10, %r6, 4;
	@%p10 bra 	$L__BB1_11;
	mul.wide.u32 	%rd26, %r230, 4;
	add.s64 	%rd27, %rd21, %rd26;
	st.u32 	[%rd27], %r230;
	add.s32 	%r103, %r230, 1;
	st.u32 	[%rd27+4], %r103;
	add.s32 	%r104, %r230, 2;
	st.u32 	[%rd27+8], %r104;
	add.s32 	%r105, %r230, 3;
	st.u32 	[%rd27+12], %r105;
	add.s32 	%r230, %r230, 4;
$L__BB1_11:
	setp.eq.s32 	%p11, %r9, 0;
	@%p11 bra 	$L__BB1_14;
	mov.b32 	%r234, 0;
$L__BB1_13:
	.pragma "nounroll";
	mul.wide.u32 	%rd28, %r230, 4;
	add.s64 	%rd29, %rd21, %rd28;
	st.u32 	[%rd29], %r230;
	add.s32 	%r230, %r230, 1;
	add.s32 	%r234, %r234, 1;
	setp.ne.s32 	%p12, %r234, %r9;
	@%p12 bra 	$L__BB1_13;
$L__BB1_14:
	add.s32 	%r16, %r68, -2;
	mov.b32 	%r237, 0;
	mov.u32 	%r236, %r1;
$L__BB1_15:
	mov.u32 	%r19, %r236;
	not.b32 	%r108, %r237;
	add.s32 	%r21, %r68, %r108;
	sub.s32 	%r109, %r68, %r237;
	div.s32 	%r236, %r19, %r109;
	mul.lo.s32 	%r110, %r236, %r109;
	sub.s32 	%r22, %r19, %r110;
	mul.wide.s32 	%rd30, %r22, 4;
	add.s64 	%rd5, %rd21, %rd30;
	ld.u32 	%r111, [%rd5];
	mul.wide.u32 	%rd31, %r237, 4;
	add.s64 	%rd32, %rd20, %rd31;
	st.u32 	[%rd32], %r111;
	setp.le.s32 	%p13, %r21, %r22;
	@%p13 bra 	$L__BB1_22;
	sub.s32 	%r112, %r21, %r22;
	and.b32  	%r24, %r112, 3;
	setp.eq.s32 	%p14, %r24, 0;
	mov.u32 	%r238, %r22;
	@%p14 bra 	$L__BB1_20;
	add.s32 	%r238, %r22, 1;
	ld.u32 	%r113, [%rd5+4];
	st.u32 	[%rd5], %r113;
	setp.eq.s32 	%p15, %r24, 1;
	@%p15 bra 	$L__BB1_20;
	add.s32 	%r238, %r22, 2;
	ld.u32 	%r114, [%rd5+8];
	st.u32 	[%rd5+4], %r114;
	setp.eq.s32 	%p16, %r24, 2;
	@%p16 bra 	$L__BB1_20;
	add.s32 	%r238, %r22, 3;
	ld.u32 	%r115, [%rd5+12];
	st.u32 	[%rd5+8], %r115;
$L__BB1_20:
	add.s32 	%r116, %r237, %r22;
	sub.s32 	%r117, %r16, %r116;
	setp.lt.u32 	%p17, %r117, 3;
	@%p17 bra 	$L__BB1_22;
$L__BB1_21:
	mul.wide.s32 	%rd33, %r238, 4;
	add.s64 	%rd34, %rd21, %rd33;
	ld.u32 	%r118, [%rd34+4];
	st.u32 	[%rd34], %r118;
	ld.u32 	%r119, [%rd34+8];
	st.u32 	[%rd34+4], %r119;
	ld.u32 	%r120, [%rd34+12];
	st.u32 	[%rd34+8], %r120;
	add.s32 	%r238, %r238, 4;
	ld.u32 	%r121, [%rd34+16];
	st.u32 	[%rd34+12], %r121;
	setp.lt.s32 	%p18, %r238, %r21;
	@%p18 bra 	$L__BB1_21;
$L__BB1_22:
	add.s32 	%r237, %r237, 1;
	setp.ne.s32 	%p19, %r237, %r68;
	@%p19 bra 	$L__BB1_15;
$L__BB1_23:
	setp.lt.s32 	%p20, %r68, 1;
	{ // callseq 6, 0
	.param .b64 param0;
	st.param.b64 	[param0], %rd2;
	.param .b64 retval0;
	call.uni (retval0), 
	malloc, 
	(
	param0
	);
	ld.param.b64 	%rd35, [retval0];
	} // callseq 6
	@%p20 bra 	$L__BB1_42;
	mad.lo.s32 	%r32, %r69, %r1, %r2;
	and.b32  	%r33, %r68, 15;
	add.s32 	%r34, %r33, -1;
	and.b32  	%r35, %r68, 7;
	and.b32  	%r36, %r68, 2147483632;
	and.b32  	%r37, %r68, 3;
	neg.s32 	%r38, %r36;
	cvt.u64.u32 	%rd7, %r2;
	add.s64 	%rd36, %rd7, %rd1;
	add.s64 	%rd8, %rd36, 7;
	cvta.to.global.u64 	%rd9, %rd18;
	mov.b32 	%r240, 0;
$L__BB1_25:
	mul.wide.u32 	%rd37, %r240, 4;
	add.s64 	%rd38, %rd20, %rd37;
	ld.u32 	%r242, [%rd38];
	setp.lt.s32 	%p21, %r242, 1;
	@%p21 bra 	$L__BB1_28;
	mov.b32 	%r241, 0;
$L__BB1_27:
	mul.wide.u32 	%rd39, %r241, 4;
	add.s64 	%rd40, %rd35, %rd39;
	mul.hi.u32 	%r124, %r242, 1321528399;
	shr.u32 	%r43, %r124, 3;
	mul.lo.s32 	%r125, %r43, 26;
	sub.s32 	%r126, %r242, %r125;
	st.u32 	[%rd40], %r126;
	add.s32 	%r241, %r241, 1;
	setp.lt.u32 	%p22, %r242, 26;
	setp.ge.s32 	%p23, %r241, %r68;
	or.pred  	%p24, %p22, %p23;
	mov.u32 	%r242, %r43;
	@%p24 bra 	$L__BB1_28;
	bra.uni 	$L__BB1_27;
$L__BB1_28:
	setp.lt.u32 	%p25, %r68, 16;
	mov.b32 	%r249, 0;
	mov.u32 	%r254, %r249;
	@%p25 bra 	$L__BB1_31;
	add.s64 	%rd61, %rd35, 32;
	mov.b32 	%r254, 0;
	mov.u64 	%rd62, %rd8;
	mov.u32 	%r243, %r38;
$L__BB1_30:
	.pragma "nounroll";
	ld.global.s8 	%r130, [%rd62+-7];
	ld.u32 	%r131, [%rd61+-32];
	mad.lo.s32 	%r132, %r131, %r130, %r254;
	ld.global.s8 	%r133, [%rd62+-6];
	ld.u32 	%r134, [%rd61+-28];
	mad.lo.s32 	%r135, %r134, %r133, %r132;
	ld.global.s8 	%r136, [%rd62+-5];
	ld.u32 	%r137, [%rd61+-24];
	mad.lo.s32 	%r138, %r137, %r136, %r135;
	ld.global.s8 	%r139, [%rd62+-4];
	ld.u32 	%r140, [%rd61+-20];
	mad.lo.s32 	%r141, %r140, %r139, %r138;
	ld.global.s8 	%r142, [%rd62+-3];
	ld.u32 	%r143, [%rd61+-16];
	mad.lo.s32 	%r144, %r143, %r142, %r141;
	ld.global.s8 	%r145, [%rd62+-2];
	ld.u32 	%r146, [%rd61+-12];
	mad.lo.s32 	%r147, %r146, %r145, %r144;
	ld.global.s8 	%r148, [%rd62+-1];
	ld.u32 	%r149, [%rd61+-8];
	mad.lo.s32 	%r150, %r149, %r148, %r147;
	ld.global.s8 	%r151, [%rd62];
	ld.u32 	%r152, [%rd61+-4];
	mad.lo.s32 	%r153, %r152, %r151, %r150;
	ld.global.s8 	%r154, [%rd62+1];
	ld.u32 	%r155, [%rd61];
	mad.lo.s32 	%r156, %r155, %r154, %r153;
	ld.global.s8 	%r157, [%rd62+2];
	ld.u32 	%r158, [%rd61+4];
	mad.lo.s32 	%r159, %r158, %r157, %r156;
	ld.global.s8 	%r160, [%rd62+3];
	ld.u32 	%r161, [%rd61+8];
	mad.lo.s32 	%r162, %r161, %r160, %r159;
	ld.global.s8 	%r163, [%rd62+4];
	ld.u32 	%r164, [%rd61+12];
	mad.lo.s32 	%r165, %r164, %r163, %r162;
	ld.global.s8 	%r166, [%rd62+5];
	ld.u32 	%r167, [%rd61+16];
	mad.lo.s32 	%r168, %r167, %r166, %r165;
	ld.global.s8 	%r169, [%rd62+6];
	ld.u32 	%r170, [%rd61+20];
	mad.lo.s32 	%r171, %r170, %r169, %r168;
	ld.global.s8 	%r172, [%rd62+7];
	ld.u32 	%r173, [%rd61+24];
	mad.lo.s32 	%r174, %r173, %r172, %r171;
	ld.global.s8 	%r175, [%rd62+8];
	ld.u32 	%r176, [%rd61+28];
	mad.lo.s32 	%r254, %r176, %r175, %r174;
	add.s32 	%r243, %r243, 16;
	add.s64 	%rd62, %rd62, 16;
	add.s64 	%rd61, %rd61, 64;
	setp.ne.s32 	%p26, %r243, 0;
	mov.u32 	%r249, %r36;
	@%p26 bra 	$L__BB1_30;
$L__BB1_31:
	setp.eq.s32 	%p27, %r33, 0;
	@%p27 bra 	$L__BB1_41;
	setp.lt.u32 	%p28, %r34, 7;
	@%p28 bra 	$L__BB1_34;
	add.s32 	%r178, %r249, %r2;
	cvt.u64.u32 	%rd41, %r178;
	add.s64 	%rd42, %rd1, %rd41;
	ld.global.s8 	%r179, [%rd42];
	cvt.u64.u32 	%rd43, %r249;
	mul.wide.u32 	%rd44, %r249, 4;
	add.s64 	%rd45, %rd35, %rd44;
	ld.u32 	%r180, [%rd45];
	mad.lo.s32 	%r181, %r180, %r179, %r254;
	add.s64 	%rd46, %rd43, %rd7;
	add.s64 	%rd47, %rd1, %rd46;
	ld.global.s8 	%r182, [%rd47+1];
	ld.u32 	%r183, [%rd45+4];
	mad.lo.s32 	%r184, %r183, %r182, %r181;
	ld.global.s8 	%r185, [%rd47+2];
	ld.u32 	%r186, [%rd45+8];
	mad.lo.s32 	%r187, %r186, %r185, %r184;
	ld.global.s8 	%r188, [%rd47+3];
	ld.u32 	%r189, [%rd45+12];
	mad.lo.s32 	%r190, %r189, %r188, %r187;
	ld.global.s8 	%r191, [%rd47+4];
	ld.u32 	%r192, [%rd45+16];
	mad.lo.s32 	%r193, %r192, %r191, %r190;
	ld.global.s8 	%r194, [%rd47+5];
	ld.u32 	%r195, [%rd45+20];
	mad.lo.s32 	%r196, %r195, %r194, %r193;
	ld.global.s8 	%r197, [%rd47+6];
	ld.u32 	%r198, [%rd45+24];
	mad.lo.s32 	%r199, %r198, %r197, %r196;
	ld.global.s8 	%r200, [%rd47+7];
	ld.u32 	%r201, [%rd45+28];
	mad.lo.s32 	%r254, %r201, %r200, %r199;
	add.s32 	%r249, %r249, 8;
$L__BB1_34:
	setp.eq.s32 	%p29, %r35, 0;
	@%p29 bra 	$L__BB1_41;
	add.s32 	%r203, %r35, -1;
	setp.lt.u32 	%p30, %r203, 3;
	@%p30 bra 	$L__BB1_37;
	add.s32 	%r204, %r249, %r2;
	cvt.u64.u32 	%rd48, %r204;
	add.s64 	%rd49, %rd1, %rd48;
	ld.global.s8 	%r205, [%rd49];
	cvt.u64.u32 	%rd50, %r249;
	mul.wide.u32 	%rd51, %r249, 4;
	add.s64 	%rd52, %rd35, %rd51;
	ld.u32 	%r206, [%rd52];
	mad.lo.s32 	%r207, %r206, %r205, %r254;
	add.s64 	%rd53, %rd50, %rd7;
	add.s64 	%rd54, %rd1, %rd53;
	ld.global.s8 	%r208, [%rd54+1];
	ld.u32 	%r209, [%rd52+4];
	mad.lo.s32 	%r210, %r209, %r208, %r207;
	ld.global.s8 	%r211, [%rd54+2];
	ld.u32 	%r212, [%rd52+8];
	mad.lo.s32 	%r213, %r212, %r211, %r210;
	ld.global.s8 	%r214, [%rd54+3];
	ld.u32 	%r215, [%rd52+12];
	mad.lo.s32 	%r254, %r215, %r214, %r213;
	add.s32 	%r249, %r249, 4;
$L__BB1_37:
	setp.eq.s32 	%p31, %r37, 0;
	@%p31 bra 	$L__BB1_41;
	setp.eq.s32 	%p32, %r37, 1;
	add.s32 	%r216, %r249, %r2;
	cvt.u64.u32 	%rd55, %r216;
	add.s64 	%rd56, %rd1, %rd55;
	ld.global.s8 	%r217, [%rd56];
	cvt.u64.u32 	%rd15, %r249;
	mul.wide.u32 	%rd57, %r249, 4;
	add.s64 	%rd16, %rd35, %rd57;
	ld.u32 	%r218, [%rd16];
	mad.lo.s32 	%r254, %r218, %r217, %r254;
	@%p32 bra 	$L__BB1_41;
	setp.eq.s32 	%p33, %r37, 2;
	add.s64 	%rd58, %rd15, %rd7;
	add.s64 	%rd17, %rd1, %rd58;
	ld.global.s8 	%r219, [%rd17+1];
	ld.u32 	%r220, [%rd16+4];
	mad.lo.s32 	%r254, %r220, %r219, %r254;
	@%p33 bra 	$L__BB1_41;
	ld.global.s8 	%r221, [%rd17+2];
	ld.u32 	%r222, [%rd16+8];
	mad.lo.s32 	%r254, %r222, %r221, %r254;
$L__BB1_41:
	mul.hi.s32 	%r223, %r254, 1321528399;
	shr.u32 	%r224, %r223, 31;
	shr.u32 	%r225, %r223, 3;
	add.s32 	%r226, %r225, %r224;
	mul.lo.s32 	%r227, %r226, 26;
	sub.s32 	%r228, %r254, %r227;
	add.s32 	%r229, %r32, %r240;
	cvt.s64.s32 	%rd59, %r229;
	add.s64 	%rd60, %rd9, %rd59;
	st.global.u8 	[%rd60], %r228;
	add.s32 	%r240, %r240, 1;
	setp.ne.s32 	%p34, %r240, %r68;
	@%p34 bra 	$L__BB1_25;
$L__BB1_42:
	{ // callseq 7, 0
	.param .b64 param0;
	st.param.b64 	[param0], %rd20;
	call.uni 
	free, 
	(
	param0
	);
	} // callseq 7
	{ // callseq 8, 0
	.param .b64 param0;
	st.param.b64 	[param0], %rd35;
	call.uni 
	free, 
	(
	param0
	);
	} // callseq 8
$L__BB1_43:
	ret;

}


// ===== COMPILED SASS (sm_100) =====

	.target	sm_100

	.elftype	@"ET_EXEC"


//--------------------- .note.nv.tkinfo           --------------------------
	.section	.note.nv.tkinfo,"",@"SHT_NOTE"
	.sectionflags	@"SHF_NOTE_NV_TKINFO"
	.tkinfo
        /*0018*/ 	.word	0x00000002
        /*0030*/ 	.string	""
        /*0030*/ 	.string	"ptxas"
        /*0030*/ 	.string	"Cuda compilation tools, release 13.0, V13.0.88"
        /*0030*/ 	.string	"Build cuda_13.0.r13.0/compiler.36424714_0"
        /*0030*/ 	.string	"-arch sm_100 -m 64 "



//--------------------- .note.nv.cuinfo           --------------------------
	.section	.note.nv.cuinfo,"",@"SHT_NOTE"
	.sectionflags	@"SHF_NOTE_NV_CUINFO"
        /*0018*/ 	.short	0x0002
        /*001a*/ 	.short	0x0064
        /*001c*/ 	.short	0x0082
	.zero		2


//--------------------- .nv.info                  --------------------------
	.section	.nv.info,"",@"SHT_CUDA_INFO"
	.align	4


	//----- nvinfo : EIATTR_REGCOUNT
	.align		4
        /*0000*/ 	.byte	0x04, 0x2f
        /*0002*/ 	.short	(.L_2 - .L_1)
	.align		4
.L_1:
        /*0004*/ 	.word	index@(_Z23get_chi_squared_for_allPKciiiPf)
        /*0008*/ 	.word	0x00000020


	//----- nvinfo : EIATTR_FRAME_SIZE
	.align		4
.L_2:
        /*000c*/ 	.byte	0x04, 0x11
        /*000e*/ 	.short	(.L_4 - .L_3)
	.align		4
.L_3:
        /*0010*/ 	.word	index@($__internal_0_$__cuda_sm3x_div_rn_noftz_f32_slowpath)
        /*0014*/ 	.word	0x00000000


	//----- nvinfo : EIATTR_FRAME_SIZE
	.align		4
.L_4:
        /*0018*/ 	.byte	0x04, 0x11
        /*001a*/ 	.short	(.L_6 - .L_5)
	.align		4
.L_5:
        /*001c*/ 	.word	index@(_Z23get_chi_squared_for_allPKciiiPf)
        /*0020*/ 	.word	0x00000000


	//----- nvinfo : EIATTR_REGCOUNT
	.align		4
.L_6:
        /*0024*/ 	.byte	0x04, 0x2f
        /*0026*/ 	.short	(.L_8 - .L_7)
	.align		4
.L_7:
        /*0028*/ 	.word	index@(_Z26get_decrypted_permutationsPKciiiPiPc)
        /*002c*/ 	.word	0x00000020


	//----- nvinfo : EIATTR_FRAME_SIZE
	.align		4
.L_8:
        /*0030*/ 	.byte	0x04, 0x11
        /*0032*/ 	.short	(.L_10 - .L_9)
	.align		4
.L_9:
        /*0034*/ 	.word	index@(_Z26get_decrypted_permutationsPKciiiPiPc)
        /*0038*/ 	.word	0x00000000


	//----- nvinfo : EIATTR_MIN_STACK_SIZE
	.align		4
.L_10:
        /*003c*/ 	.byte	0x04, 0x12
        /*003e*/ 	.short	(.L_12 - .L_11)
	.align		4
.L_11:
        /*0040*/ 	.word	index@(_Z26get_decrypted_permutationsPKciiiPiPc)
        /*0044*/ 	.word	0x00000000


	//----- nvinfo : EIATTR_MIN_STACK_SIZE
	.align		4
.L_12:
        /*0048*/ 	.byte	0x04, 0x12
        /*004a*/ 	.short	(.L_14 - .L_13)
	.align		4
.L_13:
        /*004c*/ 	.word	index@(_Z23get_chi_squared_for_allPKciiiPf)
        /*0050*/ 	.word	0x00000000
.L_14:


//--------------------- .nv.compat                --------------------------
	.section	.nv.compat,"",@"SHT_CUDA_COMPAT_INFO"
	.align	4
        /*0000*/ 	.byte	0x02, 0x09, 0x00, 0x00, 0x02, 0x02, 0x01, 0x00, 0x02, 0x05, 0x05, 0x00, 0x03, 0x07, 0x01, 0x01
        /*0010*/ 	.byte	0x02, 0x03, 0x00, 0x00, 0x02, 0x06, 0x01, 0x00, 0x04, 0x0b, 0x08, 0x00, 0x01, 0x00, 0x00, 0x00
        /*0020*/ 	.byte	0x00, 0x00, 0x00, 0x00


//--------------------- .nv.info._Z26get_decrypted_permutationsPKciiiPiPc --------------------------
	.section	.nv.info._Z26get_decrypted_permutationsPKciiiPiPc,"",@"SHT_CUDA_INFO"
	.sectionflags	@""
	.align	4


	//----- nvinfo : EIATTR_CUDA_API_VERSION
	.align		4
        /*0000*/ 	.byte	0x04, 0x37
        /*0002*/ 	.short	(.L_16 - .L_15)
.L_15:
        /*0004*/ 	.word	0x00000082


	//----- nvinfo : EIATTR_KPARAM_INFO
	.align		4
.L_16:
        /*0008*/ 	.byte	0x04, 0x17
        /*000a*/ 	.short	(.L_18 - .L_17)
.L_17:
        /*000c*/ 	.word	0x00000000
        /*0010*/ 	.short	0x0005
        /*0012*/ 	.short	0x0020
        /*0014*/ 	.byte	0x00, 0xf5, 0x21, 0x00


	//----- nvinfo : EIATTR_KPARAM_INFO
	.align		4
.L_18:
        /*0018*/ 	.byte	0x04, 0x17
        /*001a*/ 	.short	(.L_20 - .L_19)
.L_19:
        /*001c*/ 	.word	0x00000000
        /*0020*/ 	.short	0x0004
        /*0022*/ 	.short	0x0018
        /*0024*/ 	.byte	0x00, 0xf5, 0x21, 0x00


	//----- nvinfo : EIATTR_KPARAM_INFO
	.align		4
.L_20:
        /*0028*/ 	.byte	0x04, 0x17
        /*002a*/ 	.short	(.L_22 - .L_21)
.L_21:
        /*002c*/ 	.word	0x00000000
        /*0030*/ 	.short	0x0003
        /*0032*/ 	.short	0x0010
        /*0034*/ 	.byte	0x00, 0xf0, 0x11, 0x00


	//----- nvinfo : EIATTR_KPARAM_INFO
	.align		4
.L_22:
        /*0038*/ 	.byte	0x04, 0x17
        /*003a*/ 	.short	(.L_24 - .L_23)
.L_23:
        /*003c*/ 	.word	0x00000000
        /*0040*/ 	.short	0x0002
        /*0042*/ 	.short	0x000c
        /*0044*/ 	.byte	0x00, 0xf0, 0x11, 0x00


	//----- nvinfo : EIATTR_KPARAM_INFO
	.align		4
.L_24:
        /*0048*/ 	.byte	0x04, 0x17
        /*004a*/ 	.short	(.L_26 - .L_25)
.L_25:
        /*004c*/ 	.word	0x00000000
        /*0050*/ 	.short	0x0001
        /*0052*/ 	.short	0x0008
        /*0054*/ 	.byte	0x00, 0xf0, 0x11, 0x00


	//----- nvinfo : EIATTR_KPARAM_INFO
	.align		4
.L_26:
        /*0058*/ 	.byte	0x04, 0x17
        /*005a*/ 	.short	(.L_28 - .L_27)
.L_27:
        /*005c*/ 	.word	0x00000000
        /*0060*/ 	.short	0x0000
        /*0062*/ 	.short	0x0000
        /*0064*/ 	.byte	0x00, 0xf5, 0x21, 0x00


	//----- nvinfo : EIATTR_SPARSE_MMA_MASK
	.align		4
.L_28:
        /*0068*/ 	.byte	0x03, 0x50
        /*006a*/ 	.short	0x0000


	//----- nvinfo : EIATTR_MAXREG_COUNT
	.align		4
        /*006c*/ 	.byte	0x03, 0x1b
        /*006e*/ 	.short	0x00ff


	//----- nvinfo : EIATTR_EXTERNS
	.align		4
        /*0070*/ 	.byte	0x04, 0x0f
        /*0072*/ 	.short	(.L_30 - .L_29)


	//   ....[0]....
	.align		4
.L_29:
        /*0074*/ 	.word	index@(malloc)


	//   ....[1]....
	.align		4
        /*0078*/ 	.word	index@(free)


	//----- nvinfo : EIATTR_MERCURY_ISA_VERSION
	.align		4
.L_30:
        /*007c*/ 	.byte	0x03, 0x5f
        /*007e*/ 	.short	0x0101


	//----- nvinfo : EIATTR_VRC_CTA_INIT_COUNT
	.align		4
        /*0080*/ 	.byte	0x02, 0x4a
	.zero		1
	.zero		1


	//----- nvinfo : EIATTR_SYSCALL_OFFSETS
	.align		4
        /*0084*/ 	.byte	0x04, 0x46
        /*0086*/ 	.short	(.L_32 - .L_31)


	//   ....[0]....
.L_31:
        /*0088*/ 	.word	0x00000190


	//   ....[1]....
        /*008c*/ 	.word	0x00000240


	//   ....[2]....
        /*0090*/ 	.word	0x00000e10


	//   ....[3]....
        /*0094*/ 	.word	0x00001b40


	//   ....[4]....
        /*0098*/ 	.word	0x00001b90


	//----- nvinfo : EIATTR_EXIT_INSTR_OFFSETS
	.align		4
.L_32:
        /*009c*/ 	.byte	0x04, 0x1c
        /*009e*/ 	.short	(.L_34 - .L_33)


	//   ....[0]....
.L_33:
        /*00a0*/ 	.word	0x000000e0


	//   ....[1]....
        /*00a4*/ 	.word	0x00001ba0


	//----- nvinfo : EIATTR_CRS_STACK_SIZE
	.align		4
.L_34:
        /*00a8*/ 	.byte	0x04, 0x1e
        /*00aa*/ 	.short	(.L_36 - .L_35)
.L_35:
        /*00ac*/ 	.word	0x00000000


	//----- nvinfo : EIATTR_CBANK_PARAM_SIZE
	.align		4
.L_36:
        /*00b0*/ 	.byte	0x03, 0x19
        /*00b2*/ 	.short	0x0028


	//----- nvinfo : EIATTR_PARAM_CBANK
	.align		4
        /*00b4*/ 	.byte	0x04, 0x0a
        /*00b6*/ 	.short	(.L_38 - .L_37)
	.align		4
.L_37:
        /*00b8*/ 	.word	index@(.nv.constant0._Z26get_decrypted_permutationsPKciiiPiPc)
        /*00bc*/ 	.short	0x0380
        /*00be*/ 	.short	0x0028


	//----- nvinfo : EIATTR_SW_WAR
	.align		4
.L_38:
        /*00c0*/ 	.byte	0x04, 0x36
        /*00c2*/ 	.short	(.L_40 - .L_39)
.L_39:
        /*00c4*/ 	.word	0x00000008
.L_40:


//--------------------- .nv.info._Z23get_chi_squared_for_allPKciiiPf --------------------------
	.section	.nv.info._Z23get_chi_squared_for_allPKciiiPf,"",@"SHT_CUDA_INFO"
	.sectionflags	@""
	.align	4


	//----- nvinfo : EIATTR_CUDA_API_VERSION
	.align		4
        /*0000*/ 	.byte	0x04, 0x37
        /*0002*/ 	.short	(.L_42 - .L_41)
.L_41:
        /*0004*/ 	.word	0x00000082


	//----- nvinfo : EIATTR_KPARAM_INFO
	.align		4
.L_42:
        /*0008*/ 	.byte	0x04, 0x17
        /*000a*/ 	.short	(.L_44 - .L_43)
.L_43:
        /*000c*/ 	.word	0x00000000
        /*0010*/ 	.short	0x0004
        /*0012*/ 	.short	0x0018
        /*0014*/ 	.byte	0x00, 0xf5, 0x21, 0x00


	//----- nvinfo : EIATTR_KPARAM_INFO
	.align		4
.L_44:
        /*0018*/ 	.byte	0x04, 0x17
        /*001a*/ 	.short	(.L_46 - .L_45)
.L_45:
        /*001c*/ 	.word	0x00000000
        /*0020*/ 	.short	0x0003
        /*0022*/ 	.short	0x0010
        /*0024*/ 	.byte	0x00, 0xf0, 0x11, 0x00


	//----- nvinfo : EIATTR_KPARAM_INFO
	.align		4
.L_46:
        /*0028*/ 	.byte	0x04, 0x17
        /*002a*/ 	.short	(.L_48 - .L_47)
.L_47:
        /*002c*/ 	.word	0x00000000
        /*0030*/ 	.short	0x0002
        /*0032*/ 	.short	0x000c
        /*0034*/ 	.byte	0x00, 0xf0, 0x11, 0x00


	//----- nvinfo : EIATTR_KPARAM_INFO
	.align		4
.L_48:
        /*0038*/ 	.byte	0x04, 0x17
        /*003a*/ 	.short	(.L_50 - .L_49)
.L_49:
        /*003c*/ 	.word	0x00000000
        /*0040*/ 	.short	0x0001
        /*0042*/ 	.short	0x0008
        /*0044*/ 	.byte	0x00, 0xf0, 0x11, 0x00


	//----- nvinfo : EIATTR_KPARAM_INFO
	.align		4
.L_50:
        /*0048*/ 	.byte	0x04, 0x17
        /*004a*/ 	.short	(.L_52 - .L_51)
.L_51:
        /*004c*/ 	.word	0x00000000
        /*0050*/ 	.short	0x0000
        /*0052*/ 	.short	0x0000
        /*0054*/ 	.byte	0x00, 0xf5, 0x21, 0x00


	//----- nvinfo : EIATTR_SPARSE_MMA_MASK
	.align		4
.L_52:
        /*0058*/ 	.byte	0x03, 0x50
        /*005a*/ 	.short	0x0000


	//----- nvinfo : EIATTR_MAXREG_COUNT
	.align		4
        /*005c*/ 	.byte	0x03, 0x1b
        /*005e*/ 	.short	0x00ff


	//----- nvinfo : EIATTR_EXTERNS
	.align		4
        /*0060*/ 	.byte	0x04, 0x0f
        /*0062*/ 	.short	(.L_54 - .L_53)


	//   ....[0]....
	.align		4
.L_53:
        /*0064*/ 	.word	index@(malloc)


	//   ....[1]....
	.align		4
        /*0068*/ 	.word	index@(free)


	//----- nvinfo : EIATTR_MERCURY_ISA_VERSION
	.align		4
.L_54:
        /*006c*/ 	.byte	0x03, 0x5f
        /*006e*/ 	.short	0x0101


	//----- nvinfo : EIATTR_VRC_CTA_INIT_COUNT
	.align		4
        /*0070*/ 	.byte	0x02, 0x4a
	.zero		1
	.zero		1


	//----- nvinfo : EIATTR_SYSCALL_OFFSETS
	.align		4
        /*0074*/ 	.byte	0x04, 0x46
        /*0076*/ 	.short	(.L_56 - .L_55)


	//   ....[0]....
.L_55:
        /*0078*/ 	.word	0x00000120


	//   ....[1]....
        /*007c*/ 	.word	0x00000340


	//   ....[2]....
        /*0080*/ 	.word	0x00001980


	//   ....[3]....
        /*0084*/ 	.word	0x000019d0


	//----- nvinfo : EIATTR_EXIT_INSTR_OFFSETS
	.align		4
.L_56:
        /*0088*/ 	.byte	0x04, 0x1c
        /*008a*/ 	.short	(.L_58 - .L_57)


	//   ....[0]....
.L_57:
        /*008c*/ 	.word	0x00000070


	//   ....[1]....
        /*0090*/ 	.word	0x00001a20


	//----- nvinfo : EIATTR_CRS_STACK_SIZE
	.align		4
.L_58:
        /*0094*/ 	.byte	0x04, 0x1e
        /*0096*/ 	.short	(.L_60 - .L_59)
.L_59:
        /*0098*/ 	.word	0x00000000


	//----- nvinfo : EIATTR_CBANK_PARAM_SIZE
	.align		4
.L_60:
        /*009c*/ 	.byte	0x03, 0x19
        /*009e*/ 	.short	0x0020


	//----- nvinfo : EIATTR_PARAM_CBANK
	.align		4
        /*00a0*/ 	.byte	0x04, 0x0a
        /*00a2*/ 	.short	(.L_62 - .L_61)
	.align		4
.L_61:
        /*00a4*/ 	.word	index@(.nv.constant0._Z23get_chi_squared_for_allPKciiiPf)
        /*00a8*/ 	.short	0x0380
        /*00aa*/ 	.short	0x0020


	//----- nvinfo : EIATTR_SW_WAR
	.align		4
.L_62:
        /*00ac*/ 	.byte	0x04, 0x36
        /*00ae*/ 	.short	(.L_64 - .L_63)
.L_63:
        /*00b0*/ 	.word	0x00000008
.L_64:


//--------------------- .nv.callgraph             --------------------------
	.section	.nv.callgraph,"",@"SHT_CUDA_CALLGRAPH"
	.align	4
	.sectionentsize	8
	.align		4
        /*0000*/ 	.word	0x00000000
	.align		4
        /*0004*/ 	.word	0xffffffff
	.align		4
        /*0008*/ 	.word	index@(_Z26get_decrypted_permutationsPKciiiPiPc)
	.align		4
        /*000c*/ 	.word	index@(free)
	.align		4
        /*0010*/ 	.word	index@(_Z26get_decrypted_permutationsPKciiiPiPc)
	.align		4
        /*0014*/ 	.word	index@(malloc)
	.align		4
        /*0018*/ 	.word	index@(_Z23get_chi_squared_for_allPKciiiPf)
	.align		4
        /*001c*/ 	.word	index@(free)
	.align		4
        /*0020*/ 	.word	index@(_Z23get_chi_squared_for_allPKciiiPf)
	.align		4
        /*0024*/ 	.word	index@(malloc)
	.align		4
        /*0028*/ 	.word	0x00000000
	.align		4
        /*002c*/ 	.word	0xfffffffe
	.align		4
        /*0030*/ 	.word	0x00000000
	.align		4
        /*0034*/ 	.word	0xfffffffd
	.align		4
        /*0038*/ 	.word	0x00000000
	.align		4
        /*003c*/ 	.word	0xfffffffc


//--------------------- .nv.constant4             --------------------------
	.section	.nv.constant4,"a",@progbits
	.align	8
	.align		8
.nv.constant4:
        /*0000*/ 	.dword	malloc
	.align		8
        /*0008*/ 	.dword	free
	.align		8
        /*0010*/ 	.dword	_ZZ23get_chi_squared_for_allPKciiiPfE4dist


//--------------------- .text._Z26get_decrypted_permutationsPKciiiPiPc --------------------------
	.section	.text._Z26get_decrypted_permutationsPKciiiPiPc,"ax",@progbits
	.align	128
        .global         _Z26get_decrypted_permutationsPKciiiPiPc
        .type           _Z26get_decrypted_permutationsPKciiiPiPc,@function
        .size           _Z26get_decrypted_permutationsPKciiiPiPc,(.L_x_70 - _Z26get_decrypted_permutationsPKciiiPiPc)
        .other          _Z26get_decrypted_permutationsPKciiiPiPc,@"STO_CUDA_ENTRY STV_DEFAULT"
_Z26get_decrypted_permutationsPKciiiPiPc:
.text._Z26get_decrypted_permutationsPKciiiPiPc:
[----:B------:R-:W0:Y:S01]  /*0000*/  LDC R1, c[0x0][0x37c] ;  /* 0x0000df00ff017b82 */ /* 0x000e220000000800 */
[----:B------:R-:W1:Y:S07]  /*0010*/  S2R R0, SR_TID.Y ;  /* 0x0000000000007919 */ /* 0x000e6e0000002200 */
[----:B------:R-:W2:Y:S01]  /*0020*/  LDC R22, c[0x0][0x360] ;  /* 0x0000d800ff167b82 */ /* 0x000ea20000000800 */
[----:B------:R-:W3:Y:S01]  /*0030*/  LDCU.64 UR38, c[0x0][0x388] ;  /* 0x00007100ff2677ac */ /* 0x000ee20008000a00 */
[----:B------:R-:W2:Y:S01]  /*0040*/  S2R R3, SR_TID.X ;  /* 0x0000000000037919 */ /* 0x000ea20000002100 */
[----:B------:R-:W4:Y:S05]  /*0050*/  LDCU UR6, c[0x0][0x390] ;  /* 0x00007200ff0677ac */ /* 0x000f2a0008000800 */
[----:B------:R-:W1:Y:S08]  /*0060*/  S2UR UR5, SR_CTAID.Y ;  /* 0x00000000000579c3 */ /* 0x000e700000002600 */
[----:B------:R-:W1:Y:S08]  /*0070*/  LDC R23, c[0x0][0x364] ;  /* 0x0000d900ff177b82 */ /* 0x000e700000000800 */
[----:B------:R-:W2:Y:S01]  /*0080*/  S2UR UR4, SR_CTAID.X ;  /* 0x00000000000479c3 */ /* 0x000ea20000002500 */
[----:B-1----:R-:W-:-:S04]  /*0090*/  IMAD R23, R23, UR5, R0 ;  /* 0x0000000517177c24 */ /* 0x002fc8000f8e0200 */
[----:B---3--:R-:W-:Y:S02]  /*00a0*/  VIADD R0, R23, UR39 ;  /* 0x0000002717007c36 */ /* 0x008fe40008000000 */
[----:B--2---:R-:W-:-:S03]  /*00b0*/  IMAD R22, R22, UR4, R3 ;  /* 0x0000000416167c24 */ /* 0x004fc6000f8e0203 */
[----:B------:R-:W-:-:S04]  /*00c0*/  ISETP.GE.AND P0, PT, R0, UR38, PT ;  /* 0x0000002600007c0c */ /* 0x000fc8000bf06270 */
[----:B----4-:R-:W-:-:S13]  /*00d0*/  ISETP.GE.OR P0, PT, R22, UR6, P0 ;  /* 0x0000000616007c0c */ /* 0x010fda0008706670 */
[----:B0-----:R-:W-:Y:S05]  /*00e0*/  @P0 EXIT ;  /* 0x000000000000094d */ /* 0x001fea0003800000 */
[----:B------:R-:W-:Y:S01]  /*00f0*/  MOV R2, 0x0 ;  /* 0x0000000000027802 */ /* 0x000fe20000000f00 */
[----:B------:R-:W-:Y:S01]  /*0100*/  UIMAD.WIDE UR38, UR39, 0x4, URZ ;  /* 0x00000004272678a5 */ /* 0x000fe2000f8e02ff */
[----:B------:R-:W0:Y:S02]  /*0110*/  LDCU.64 UR36, c[0x0][0x358] ;  /* 0x00006b00ff2477ac */ /* 0x000e240008000a00 */
[----:B------:R1:W2:Y:S03]  /*0120*/  LDC.64 R6, c[0x4][R2] ;  /* 0x0100000002067b82 */ /* 0x0002a60000000a00 */
[----:B------:R-:W-:Y:S01]  /*0130*/  IMAD.U32 R9, RZ, RZ, UR39 ;  /* 0x00000027ff097e24 */ /* 0x000fe2000f8e00ff */
[----:B------:R-:W-:Y:S01]  /*0140*/  MOV R5, UR39 ;  /* 0x0000002700057c02 */ /* 0x000fe20008000f00 */
[----:B------:R-:W-:Y:S02]  /*0150*/  IMAD.U32 R4, RZ, RZ, UR38 ;  /* 0x00000026ff047e24 */ /* 0x000fe4000f8e00ff */
[----:B------:R-:W-:Y:S01]  /*0160*/  IMAD.U32 R8, RZ, RZ, UR38 ;  /* 0x00000026ff087e24 */ /* 0x000fe2000f8e00ff */
[----:B-1----:R-:W-:-:S07]  /*0170*/  MOV R5, R9 ;  /* 0x0000000900057202 */ /* 0x002fce0000000f00 */
[----:B------:R-:W-:-:S07]  /*0180*/  LEPC R20, `(.L_x_0) ;  /* 0x000000001014794e */ /* 0x000fce0000000000 */
[----:B0-2---:R-:W-:Y:S05]  /*0190*/  CALL.ABS.NOINC R6 ;  /* 0x0000000006007343 */ /* 0x005fea0003c00000 */
.L_x_0:
[----:B------:R-:W0:Y:S01]  /*01a0*/  LDC.64 R2, c[0x4][R2] ;  /* 0x0100000002027b82 */ /* 0x000e220000000a00 */
[----:B------:R-:W-:Y:S01]  /*01b0*/  IMAD.U32 R6, RZ, RZ, UR38 ;  /* 0x00000026ff067e24 */ /* 0x000fe2000f8e00ff */
[----:B------:R-:W-:Y:S01]  /*01c0*/  MOV R19, R5 ;  /* 0x0000000500137202 */ /* 0x000fe20000000f00 */
[----:B------:R-:W-:Y:S01]  /*01d0*/  IMAD.U32 R9, RZ, RZ, UR39 ;  /* 0x00000027ff097e24 */ /* 0x000fe2000f8e00ff */
[----:B------:R-:W-:Y:S01]  /*01e0*/  MOV R8, UR38 ;  /* 0x0000002600087c02 */ /* 0x000fe20008000f00 */
[----:B------:R-:W-:Y:S02]  /*01f0*/  IMAD.MOV.U32 R18, RZ, RZ, R4 ;  /* 0x000000ffff127224 */ /* 0x000fe400078e0004 */
[----:B------:R-:W-:Y:S02]  /*0200*/  IMAD.U32 R7, RZ, RZ, UR39 ;  /* 0x00000027ff077e24 */ /* 0x000fe4000f8e00ff */
[----:B------:R-:W-:Y:S02]  /*0210*/  IMAD.MOV.U32 R4, RZ, RZ, R6 ;  /* 0x000000ffff047224 */ /* 0x000fe400078e0006 */
[----:B------:R-:W-:-:S07]  /*0220*/  IMAD.MOV.U32 R5, RZ, RZ, R9 ;  /* 0x000000ffff057224 */ /* 0x000fce00078e0009 */
[----:B------:R-:W-:-:S07]  /*0230*/  LEPC R20, `(.L_x_1) ;  /* 0x000000001014794e */ /* 0x000fce0000000000 */
[----:B0-----:R-:W-:Y:S05]  /*0240*/  CALL.ABS.NOINC R2 ;  /* 0x0000000002007343 */ /* 0x001fea0003c00000 */
.L_x_1:
[----:B------:R-:W0:Y:S02]  /*0250*/  LDCU UR4, c[0x0][0x38c] ;  /* 0x00007180ff0477ac */ /* 0x000e240008000800 */
[----:B0-----:R-:W-:-:S04]  /*0260*/  MOV R6, UR4 ;  /* 0x0000000400067c02 */ /* 0x001fc80008000f00 */
[----:B------:R-:W-:-:S13]  /*0270*/  ISETP.GE.AND P0, PT, R6, 0x1, PT ;  /* 0x000000010600780c */ /* 0x000fda0003f06270 */
[----:B------:R-:W-:Y:S05]  /*0280*/  @!P0 BRA `(.L_x_2) ;  /* 0x0000000800b88947 */ /* 0x000fea0003800000 */
[C---:B------:R-:W-:Y:S01]  /*0290*/  ISETP.GE.U32.AND P0, PT, R6.reuse, 0x10, PT ;  /* 0x000000100600780c */ /* 0x040fe20003f06070 */
[----:B------:R-:W-:Y:S01]  /*02a0*/  IMAD.MOV.U32 R7, RZ, RZ, RZ ;  /* 0x000000ffff077224 */ /* 0x000fe200078e00ff */
[----:B------:R-:W-:-:S04]  /*02b0*/  LOP3.LUT R10, R6, 0xf, RZ, 0xc0, !PT ;  /* 0x0000000f060a7812 */ /* 0x000fc800078ec0ff */
[----:B------:R-:W-:-:S07]  /*02c0*/  ISETP.NE.AND P1, PT, R10, RZ, PT ;  /* 0x000000ff0a00720c */ /* 0x000fce0003f25270 */
[----:B------:R-:W-:Y:S06]  /*02d0*/  @!P0 BRA `(.L_x_3) ;  /* 0x00000000009c8947 */ /* 0x000fec0003800000 */
[----:B------:R-:W-:Y:S01]  /*02e0*/  BSSY.RECONVERGENT B0, `(.L_x_3) ;  /* 0x0000026000007945 */ /* 0x000fe20003800200 */
[----:B------:R-:W-:Y:S01]  /*02f0*/  LOP3.LUT R7, R6, 0x7ffffff0, RZ, 0xc0, !PT ;  /* 0x7ffffff006077812 */ /* 0x000fe200078ec0ff */
[----:B------:R-:W-:-:S07]  /*0300*/  IMAD.MOV.U32 R9, RZ, RZ, RZ ;  /* 0x000000ffff097224 */ /* 0x000fce00078e00ff */
.L_x_4:
[C---:B------:R-:W-:Y:S01]  /*0310*/  IADD3 R11, PT, PT, R9.reuse, 0x1, RZ ;  /* 0x00000001090b7810 */ /* 0x040fe20007ffe0ff */
[C---:B------:R-:W-:Y:S01]  /*0320*/  IMAD.WIDE.U32 R2, R9.reuse, 0x4, R4 ;  /* 0x0000000409027825 */ /* 0x040fe200078e0004 */
[C---:B------:R-:W-:Y:S02]  /*0330*/  IADD3 R17, PT, PT, R9.reuse, 0x4, RZ ;  /* 0x0000000409117810 */ /* 0x040fe40007ffe0ff */
[C---:B------:R-:W-:Y:S01]  /*0340*/  IADD3 R27, PT, PT, R9.reuse, 0x7, RZ ;  /* 0x00000007091b7810 */ /* 0x040fe20007ffe0ff */
[C---:B------:R-:W-:Y:S01]  /*0350*/  VIADD R13, R9.reuse, 0x2 ;  /* 0x00000002090d7836 */ /* 0x040fe20000000000 */
[----:B------:R0:W-:Y:S01]  /*0360*/  ST.E desc[UR36][R2.64+0x4], R11 ;  /* 0x0000040b02007985 */ /* 0x0001e2000c101924 */
[C---:B------:R-:W-:Y:S01]  /*0370*/  VIADD R15, R9.reuse, 0x3 ;  /* 0x00000003090f7836 */ /* 0x040fe20000000000 */
[C---:B------:R-:W-:Y:S01]  /*0380*/  IADD3 R8, PT, PT, R9.reuse, 0xa, RZ ;  /* 0x0000000a09087810 */ /* 0x040fe20007ffe0ff */
[C---:B------:R-:W-:Y:S01]  /*0390*/  VIADD R21, R9.reuse, 0x5 ;  /* 0x0000000509157836 */ /* 0x040fe20000000000 */
[----:B------:R1:W-:Y:S01]  /*03a0*/  ST.E desc[UR36][R2.64+0x8], R13 ;  /* 0x0000080d02007985 */ /* 0x0003e2000c101924 */
[----:B------:R-:W-:-:S02]  /*03b0*/  VIADD R25, R9, 0x6 ;  /* 0x0000000609197836 */ /* 0x000fc40000000000 */
[C---:B------:R-:W-:Y:S01]  /*03c0*/  VIADD R29, R9.reuse, 0x8 ;  /* 0x00000008091d7836 */ /* 0x040fe20000000000 */
[----:B------:R2:W-:Y:S01]  /*03d0*/  ST.E desc[UR36][R2.64+0xc], R15 ;  /* 0x00000c0f02007985 */ /* 0x0005e2000c101924 */
[----:B------:R-:W-:-:S03]  /*03e0*/  VIADD R0, R9, 0x9 ;  /* 0x0000000909007836 */ /* 0x000fc60000000000 */
[----:B------:R3:W-:Y:S01]  /*03f0*/  ST.E desc[UR36][R2.64+0x10], R17 ;  /* 0x0000101102007985 */ /* 0x0007e2000c101924 */
[----:B0-----:R-:W-:-:S03]  /*0400*/  VIADD R11, R9, 0xb ;  /* 0x0000000b090b7836 */ /* 0x001fc60000000000 */
[----:B------:R0:W-:Y:S01]  /*0410*/  ST.E desc[UR36][R2.64+0x14], R21 ;  /* 0x0000141502007985 */ /* 0x0001e2000c101924 */
[C---:B-1----:R-:W-:Y:S01]  /*0420*/  VIADD R13, R9.reuse, 0xc ;  /* 0x0000000c090d7836 */ /* 0x042fe20000000000 */
[C---:B--2---:R-:W-:Y:S02]  /*0430*/  IADD3 R15, PT, PT, R9.reuse, 0xd, RZ ;  /* 0x0000000d090f7810 */ /* 0x044fe40007ffe0ff */
[----:B------:R-:W-:Y:S01]  /*0440*/  ST.E desc[UR36][R2.64+0x18], R25 ;  /* 0x0000181902007985 */ /* 0x000fe2000c101924 */
[----:B---3--:R-:W-:-:S03]  /*0450*/  VIADD R17, R9, 0xe ;  /* 0x0000000e09117836 */ /* 0x008fc60000000000 */
[----:B------:R-:W-:Y:S01]  /*0460*/  ST.E desc[UR36][R2.64+0x1c], R27 ;  /* 0x00001c1b02007985 */ /* 0x000fe2000c101924 */
[----:B0-----:R-:W-:-:S03]  /*0470*/  VIADD R21, R9, 0xf ;  /* 0x0000000f09157836 */ /* 0x001fc60000000000 */
[----:B------:R-:W-:Y:S04]  /*0480*/  ST.E desc[UR36][R2.64+0x20], R29 ;  /* 0x0000201d02007985 */ /* 0x000fe8000c101924 */
[----:B------:R-:W-:Y:S04]  /*0490*/  ST.E desc[UR36][R2.64+0x24], R0 ;  /* 0x0000240002007985 */ /* 0x000fe8000c101924 */
[----:B------:R-:W-:Y:S04]  /*04a0*/  ST.E desc[UR36][R2.64+0x28], R8 ;  /* 0x0000280802007985 */ /* 0x000fe8000c101924 */
[----:B------:R-:W-:Y:S04]  /*04b0*/  ST.E desc[UR36][R2.64+0x2c], R11 ;  /* 0x00002c0b02007985 */ /* 0x000fe8000c101924 */
[----:B------:R-:W-:Y:S04]  /*04c0*/  ST.E desc[UR36][R2.64+0x30], R13 ;  /* 0x0000300d02007985 */ /* 0x000fe8000c101924 */
[----:B------:R-:W-:Y:S04]  /*04d0*/  ST.E desc[UR36][R2.64+0x34], R15 ;  /* 0x0000340f02007985 */ /* 0x000fe8000c101924 */
[----:B------:R-:W-:Y:S04]  /*04e0*/  ST.E desc[UR36][R2.64+0x38], R17 ;  /* 0x0000381102007985 */ /* 0x000fe8000c101924 */
[----:B------:R-:W-:Y:S04]  /*04f0*/  ST.E desc[UR36][R2.64+0x3c], R21 ;  /* 0x00003c1502007985 */ /* 0x000fe8000c101924 */
[----:B------:R0:W-:Y:S02]  /*0500*/  ST.E desc[UR36][R2.64], R9 ;  /* 0x0000000902007985 */ /* 0x0001e4000c101924 */
[----:B0-----:R-:W-:-:S04]  /*0510*/  IADD3 R9, PT, PT, R9, 0x10, RZ ;  /* 0x0000001009097810 */ /* 0x001fc80007ffe0ff */
[----:B------:R-:W-:-:S13]  /*0520*/  ISETP.NE.AND P0, PT, R9, R7, PT ;  /* 0x000000070900720c */ /* 0x000fda0003f05270 */
[----:B------:R-:W-:Y:S05]  /*0530*/  @P0 BRA `(.L_x_4) ;  /* 0xfffffffc00740947 */ /* 0x000fea000383ffff */
[----:B------:R-:W-:Y:S05]  /*0540*/  BSYNC.RECONVERGENT B0 ;  /* 0x0000000000007941 */ /* 0x000fea0003800200 */
.L_x_3:
[----:B------:R-:W-:Y:S05]  /*0550*/  @!P1 BRA `(.L_x_5) ;  /* 0x0000000000b49947 */ /* 0x000fea0003800000 */
[----:B------:R-:W-:Y:S02]  /*0560*/  ISETP.GE.U32.AND P0, PT, R10, 0x8, PT ;  /* 0x000000080a00780c */ /* 0x000fe40003f06070 */
[----:B------:R-:W-:-:S04]  /*0570*/  LOP3.LUT R0, R6, 0x7, RZ, 0xc0, !PT ;  /* 0x0000000706007812 */ /* 0x000fc800078ec0ff */
[----:B------:R-:W-:-:S07]  /*0580*/  ISETP.NE.AND P1, PT, R0, RZ, PT ;  /* 0x000000ff0000720c */ /* 0x000fce0003f25270 */
[----:B------:R-:W-:Y:S06]  /*0590*/  @!P0 BRA `(.L_x_6) ;  /* 0x0000000000448947 */ /* 0x000fec0003800000 */
[C---:B------:R-:W-:Y:S01]  /*05a0*/  VIADD R9, R7.reuse, 0x1 ;  /* 0x0000000107097836 */ /* 0x040fe20000000000 */
[C---:B------:R-:W-:Y:S01]  /*05b0*/  IADD3 R13, PT, PT, R7.reuse, 0x3, RZ ;  /* 0x00000003070d7810 */ /* 0x040fe20007ffe0ff */
[C---:B------:R-:W-:Y:S01]  /*05c0*/  IMAD.WIDE.U32 R2, R7.reuse, 0x4, R4 ;  /* 0x0000000407027825 */ /* 0x040fe200078e0004 */
[----:B------:R-:W-:-:S03]  /*05d0*/  IADD3 R21, PT, PT, R7, 0x6, RZ ;  /* 0x0000000607157810 */ /* 0x000fc60007ffe0ff */
[C---:B------:R-:W-:Y:S01]  /*05e0*/  VIADD R11, R7.reuse, 0x2 ;  /* 0x00000002070b7836 */ /* 0x040fe20000000000 */
[----:B------:R-:W-:Y:S01]  /*05f0*/  ST.E desc[UR36][R2.64+0x4], R9 ;  /* 0x0000040902007985 */ /* 0x000fe2000c101924 */
[C---:B------:R-:W-:Y:S02]  /*0600*/  VIADD R15, R7.reuse, 0x4 ;  /* 0x00000004070f7836 */ /* 0x040fe40000000000 */
[C---:B------:R-:W-:Y:S01]  /*0610*/  VIADD R17, R7.reuse, 0x5 ;  /* 0x0000000507117836 */ /* 0x040fe20000000000 */
[----:B------:R-:W-:Y:S01]  /*0620*/  ST.E desc[UR36][R2.64+0x8], R11 ;  /* 0x0000080b02007985 */ /* 0x000fe2000c101924 */
[----:B------:R-:W-:-:S03]  /*0630*/  VIADD R25, R7, 0x7 ;  /* 0x0000000707197836 */ /* 0x000fc60000000000 */
[----:B------:R-:W-:Y:S04]  /*0640*/  ST.E desc[UR36][R2.64+0xc], R13 ;  /* 0x00000c0d02007985 */ /* 0x000fe8000c101924 */
[----:B------:R-:W-:Y:S04]  /*0650*/  ST.E desc[UR36][R2.64+0x10], R15 ;  /* 0x0000100f02007985 */ /* 0x000fe8000c101924 */
[----:B------:R-:W-:Y:S04]  /*0660*/  ST.E desc[UR36][R2.64+0x14], R17 ;  /* 0x0000141102007985 */ /* 0x000fe8000c101924 */
[----:B------:R-:W-:Y:S04]  /*0670*/  ST.E desc[UR36][R2.64+0x18], R21 ;  /* 0x0000181502007985 */ /* 0x000fe8000c101924 */
[----:B------:R-:W-:Y:S04]  /*0680*/  ST.E desc[UR36][R2.64+0x1c], R25 ;  /* 0x00001c1902007985 */ /* 0x000fe8000c101924 */
[----:B------:R0:W-:Y:S02]  /*0690*/  ST.E desc[UR36][R2.64], R7 ;  /* 0x0000000702007985 */ /* 0x0001e4000c101924 */
[----:B0-----:R-:W-:-:S07]  /*06a0*/  VIADD R7, R7, 0x8 ;  /* 0x0000000807077836 */ /* 0x001fce0000000000 */
.L_x_6:
[----:B------:R-:W-:Y:S04]  /*06b0*/  BSSY.RECONVERGENT B0, `(.L_x_5) ;  /* 0x0000017000007945 */ /* 0x000fe80003800200 */
[----:B------:R-:W-:Y:S05]  /*06c0*/  @!P1 BRA `(.L_x_7) ;  /* 0x0000000000549947 */ /* 0x000fea0003800000 */
[----:B------:R-:W-:Y:S02]  /*06d0*/  ISETP.GE.U32.AND P0, PT, R0, 0x4, PT ;  /* 0x000000040000780c */ /* 0x000fe40003f06070 */
[----:B------:R-:W-:-:S04]  /*06e0*/  LOP3.LUT R6, R6, 0x3, RZ, 0xc0, !PT ;  /* 0x0000000306067812 */ /* 0x000fc800078ec0ff */
[----:B------:R-:W-:-:S07]  /*06f0*/  ISETP.NE.AND P1, PT, R6, RZ, PT ;  /* 0x000000ff0600720c */ /* 0x000fce0003f25270 */
[----:B------:R-:W-:Y:S06]  /*0700*/  @!P0 BRA `(.L_x_8) ;  /* 0x0000000000248947 */ /* 0x000fec0003800000 */
[C---:B------:R-:W-:Y:S01]  /*0710*/  IADD3 R9, PT, PT, R7.reuse, 0x1, RZ ;  /* 0x0000000107097810 */ /* 0x040fe20007ffe0ff */
[----:B------:R-:W-:-:S04]  /*0720*/  IMAD.WIDE.U32 R2, R7, 0x4, R4 ;  /* 0x0000000407027825 */ /* 0x000fc800078e0004 */
[C---:B------:R-:W-:Y:S01]  /*0730*/  VIADD R11, R7.reuse, 0x2 ;  /* 0x00000002070b7836 */ /* 0x040fe20000000000 */
[----:B------:R-:W-:Y:S01]  /*0740*/  ST.E desc[UR36][R2.64+0x4], R9 ;  /* 0x0000040902007985 */ /* 0x000fe2000c101924 */
[----:B------:R-:W-:-:S03]  /*0750*/  VIADD R13, R7, 0x3 ;  /* 0x00000003070d7836 */ /* 0x000fc60000000000 */
[----:B------:R-:W-:Y:S04]  /*0760*/  ST.E desc[UR36][R2.64+0x8], R11 ;  /* 0x0000080b02007985 */ /* 0x000fe8000c101924 */
[----:B------:R-:W-:Y:S04]  /*0770*/  ST.E desc[UR36][R2.64+0xc], R13 ;  /* 0x00000c0d02007985 */ /* 0x000fe8000c101924 */
[----:B------:R0:W-:Y:S02]  /*0780*/  ST.E desc[UR36][R2.64], R7 ;  /* 0x0000000702007985 */ /* 0x0001e4000c101924 */
[----:B0-----:R-:W-:-:S07]  /*0790*/  IADD3 R7, PT, PT, R7, 0x4, RZ ;  /* 0x0000000407077810 */ /* 0x001fce0007ffe0ff */
.L_x_8:
[----:B------:R-:W-:Y:S05]  /*07a0*/  @!P1 BRA `(.L_x_7) ;  /* 0x00000000001c9947 */ /* 0x000fea0003800000 */
[----:B------:R-:W-:-:S07]  /*07b0*/  IMAD.MOV.U32 R9, RZ, RZ, RZ ;  /* 0x000000ffff097224 */ /* 0x000fce00078e00ff */
.L_x_9:
[----:B------:R-:W-:Y:S02]  /*07c0*/  VIADD R9, R9, 0x1 ;  /* 0x0000000109097836 */ /* 0x000fe40000000000 */
[----:B------:R-:W-:-:S03]  /*07d0*/  IMAD.WIDE.U32 R2, R7, 0x4, R4 ;  /* 0x0000000407027825 */ /* 0x000fc600078e0004 */
[----:B------:R-:W-:Y:S02]  /*07e0*/  ISETP.NE.AND P0, PT, R9, R6, PT ;  /* 0x000000060900720c */ /* 0x000fe40003f05270 */
[----:B------:R0:W-:Y:S02]  /*07f0*/  ST.E desc[UR36][R2.64], R7 ;  /* 0x0000000702007985 */ /* 0x0001e4000c101924 */
[----:B0-----:R-:W-:-:S09]  /*0800*/  IADD3 R7, PT, PT, R7, 0x1, RZ ;  /* 0x0000000107077810 */ /* 0x001fd20007ffe0ff */
[----:B------:R-:W-:Y:S05]  /*0810*/  @P0 BRA `(.L_x_9) ;  /* 0xfffffffc00e80947 */ /* 0x000fea000383ffff */
.L_x_7:
[----:B------:R-:W-:Y:S05]  /*0820*/  BSYNC.RECONVERGENT B0 ;  /* 0x0000000000007941 */ /* 0x000fea0003800200 */
.L_x_5:
[----:B------:R-:W-:Y:S01]  /*0830*/  BSSY.RECONVERGENT B0, `(.L_x_2) ;  /* 0x0000053000007945 */ /* 0x000fe20003800200 */
[----:B------:R-:W-:Y:S02]  /*0840*/  IMAD.MOV.U32 R3, RZ, RZ, RZ ;  /* 0x000000ffff037224 */ /* 0x000fe400078e00ff */
[----:B------:R-:W-:-:S07]  /*0850*/  IMAD.MOV.U32 R0, RZ, RZ, R22 ;  /* 0x000000ffff007224 */ /* 0x000fce00078e0016 */
.L_x_15:
[----:B0-----:R-:W0:Y:S01]  /*0860*/  LDCU UR4, c[0x0][0x38c] ;  /* 0x00007180ff0477ac */ /* 0x001e220008000800 */
[----:B------:R-:W-:Y:S02]  /*0870*/  IABS R12, R0 ;  /* 0x00000000000c7213 */ /* 0x000fe40000000000 */
[----:B0-----:R-:W-:-:S05]  /*0880*/  MOV R6, UR4 ;  /* 0x0000000400067c02 */ /* 0x001fca0008000f00 */
[----:B------:R-:W-:-:S05]  /*0890*/  IMAD.IADD R7, R6, 0x1, -R3 ;  /* 0x0000000106077824 */ /* 0x000fca00078e0a03 */
[-C--:B-1----:R-:W-:Y:S02]  /*08a0*/  IABS R11, R7.reuse ;  /* 0x00000007000b7213 */ /* 0x082fe40000000000 */
[----:B------:R-:W-:Y:S02]  /*08b0*/  IABS R14, R7 ;  /* 0x00000007000e7213 */ /* 0x000fe40000000000 */
[----:B------:R-:W0:Y:S08]  /*08c0*/  I2F.RP R2, R11 ;  /* 0x0000000b00027306 */ /* 0x000e300000209400 */
[----:B0-----:R-:W0:Y:S02]  /*08d0*/  MUFU.RCP R2, R2 ;  /* 0x0000000200027308 */ /* 0x001e240000001000 */
[----:B0-----:R-:W-:Y:S01]  /*08e0*/  VIADD R8, R2, 0xffffffe ;  /* 0x0ffffffe02087836 */ /* 0x001fe20000000000 */
[----:B------:R-:W-:-:S05]  /*08f0*/  IADD3 R2, PT, PT, RZ, -R14, RZ ;  /* 0x8000000eff027210 */ /* 0x000fca0007ffe0ff */
[----:B------:R0:W1:Y:S02]  /*0900*/  F2I.FTZ.U32.TRUNC.NTZ R9, R8 ;  /* 0x0000000800097305 */ /* 0x000064000021f000 */
[----:B0-----:R-:W-:Y:S01]  /*0910*/  IMAD.MOV.U32 R8, RZ, RZ, RZ ;  /* 0x000000ffff087224 */ /* 0x001fe200078e00ff */
[----:B-1----:R-:W-:-:S05]  /*0920*/  IADD3 R10, PT, PT, RZ, -R9, RZ ;  /* 0x80000009ff0a7210 */ /* 0x002fca0007ffe0ff */
[----:B------:R-:W-:Y:S02]  /*0930*/  IMAD R13, R10, R11, RZ ;  /* 0x0000000b0a0d7224 */ /* 0x000fe400078e02ff */
[----:B------:R-:W-:Y:S02]  /*0940*/  IMAD.MOV.U32 R10, RZ, RZ, R12 ;  /* 0x000000ffff0a7224 */ /* 0x000fe400078e000c */
[----:B------:R-:W-:-:S06]  /*0950*/  IMAD.HI.U32 R9, R9, R13, R8 ;  /* 0x0000000d09097227 */ /* 0x000fcc00078e0008 */
[----:B------:R-:W-:-:S04]  /*0960*/  IMAD.HI.U32 R9, R9, R10, RZ ;  /* 0x0000000a09097227 */ /* 0x000fc800078e00ff */
[----:B------:R-:W-:-:S05]  /*0970*/  IMAD R2, R9, R2, R10 ;  /* 0x0000000209027224 */ /* 0x000fca00078e020a */
[----:B------:R-:W-:-:S13]  /*0980*/  ISETP.GT.U32.AND P1, PT, R11, R2, PT ;  /* 0x000000020b00720c */ /* 0x000fda0003f24070 */
[----:B------:R-:W-:Y:S02]  /*0990*/  @!P1 IMAD.IADD R2, R2, 0x1, -R11 ;  /* 0x0000000102029824 */ /* 0x000fe400078e0a0b */
[----:B------:R-:W-:Y:S01]  /*09a0*/  @!P1 VIADD R9, R9, 0x1 ;  /* 0x0000000109099836 */ /* 0x000fe20000000000 */
[----:B------:R-:W-:Y:S02]  /*09b0*/  ISETP.NE.AND P1, PT, R7, RZ, PT ;  /* 0x000000ff0700720c */ /* 0x000fe40003f25270 */
[----:B------:R-:W-:Y:S02]  /*09c0*/  ISETP.GE.U32.AND P0, PT, R2, R11, PT ;  /* 0x0000000b0200720c */ /* 0x000fe40003f06070 */
[----:B------:R-:W-:-:S04]  /*09d0*/  LOP3.LUT R2, R0, R7, RZ, 0x3c, !PT ;  /* 0x0000000700027212 */ /* 0x000fc800078e3cff */
[----:B------:R-:W-:-:S07]  /*09e0*/  ISETP.GE.AND P2, PT, R2, RZ, PT ;  /* 0x000000ff0200720c */ /* 0x000fce0003f46270 */
[----:B------:R-:W-:-:S05]  /*09f0*/  @P0 IADD3 R9, PT, PT, R9, 0x1, RZ ;  /* 0x0000000109090810 */ /* 0x000fca0007ffe0ff */
[----:B------:R-:W-:-:S04]  /*0a00*/  IMAD.MOV.U32 R2, RZ, RZ, R9 ;  /* 0x000000ffff027224 */ /* 0x000fc800078e0009 */
[----:B------:R-:W-:Y:S01]  /*0a10*/  @!P2 IMAD.MOV R2, RZ, RZ, -R2 ;  /* 0x000000ffff02a224 */ /* 0x000fe200078e0a02 */
[----:B------:R-:W-:-:S04]  /*0a20*/  @!P1 LOP3.LUT R2, RZ, R7, RZ, 0x33, !PT ;  /* 0x00000007ff029212 */ /* 0x000fc800078e33ff */
[----:B------:R-:W-:-:S05]  /*0a30*/  IADD3 R8, PT, PT, -R2, RZ, RZ ;  /* 0x000000ff02087210 */ /* 0x000fca0007ffe1ff */
[----:B------:R-:W-:-:S04]  /*0a40*/  IMAD R15, R7, R8, R0 ;  /* 0x00000008070f7224 */ /* 0x000fc800078e0200 */
[----:B------:R-:W-:-:S05]  /*0a50*/  IMAD.WIDE R8, R15, 0x4, R4 ;  /* 0x000000040f087825 */ /* 0x000fca00078e0204 */
[----:B------:R-:W2:Y:S01]  /*0a60*/  LD.E R13, desc[UR36][R8.64] ;  /* 0x00000024080d7980 */ /* 0x000ea2000c101900 */
[----:B------:R-:W-:Y:S01]  /*0a70*/  IMAD.WIDE.U32 R10, R3, 0x4, R18 ;  /* 0x00000004030a7825 */ /* 0x000fe200078e0012 */
[----:B------:R-:W-:Y:S01]  /*0a80*/  LOP3.LUT R7, RZ, R3, RZ, 0x33, !PT ;  /* 0x00000003ff077212 */ /* 0x000fe200078e33ff */
[----:B------:R-:W-:Y:S02]  /*0a90*/  BSSY.RECONVERGENT B1, `(.L_x_10) ;  /* 0x0000029000017945 */ /* 0x000fe40003800200 */
[----:B------:R-:W-:Y:S02]  /*0aa0*/  IMAD.MOV.U32 R0, RZ, RZ, R2 ;  /* 0x000000ffff007224 */ /* 0x000fe400078e0002 */
[----:B------:R-:W-:-:S05]  /*0ab0*/  IMAD.IADD R12, R7, 0x1, R6 ;  /* 0x00000001070c7824 */ /* 0x000fca00078e0206 */
[----:B------:R-:W-:Y:S01]  /*0ac0*/  ISETP.GT.AND P0, PT, R12, R15, PT ;  /* 0x0000000f0c00720c */ /* 0x000fe20003f04270 */
[----:B--2---:R0:W-:-:S12]  /*0ad0*/  ST.E desc[UR36][R10.64], R13 ;  /* 0x0000000d0a007985 */ /* 0x0041d8000c101924 */
[----:B------:R-:W-:Y:S05]  /*0ae0*/  @!P0 BRA `(.L_x_11) ;  /* 0x00000000008c8947 */ /* 0x000fea0003800000 */
[----:B------:R-:W-:Y:S01]  /*0af0*/  IADD3 R2, PT, PT, R12, -R15, RZ ;  /* 0x8000000f0c027210 */ /* 0x000fe20007ffe0ff */
[----:B------:R-:W-:Y:S01]  /*0b00*/  BSSY.RECONVERGENT B2, `(.L_x_12) ;  /* 0x0000011000027945 */ /* 0x000fe20003800200 */
[----:B------:R-:W-:Y:S02]  /*0b10*/  IMAD.MOV.U32 R7, RZ, RZ, R15 ;  /* 0x000000ffff077224 */ /* 0x000fe400078e000f */
[----:B------:R-:W-:-:S13]  /*0b20*/  LOP3.LUT P0, R2, R2, 0x3, RZ, 0xc0, !PT ;  /* 0x0000000302027812 */ /* 0x000fda000780c0ff */
[----:B------:R-:W-:Y:S05]  /*0b30*/  @!P0 BRA `(.L_x_13) ;  /* 0x0000000000348947 */ /* 0x000fea0003800000 */
[----:B0-----:R-:W2:Y:S01]  /*0b40*/  LD.E R11, desc[UR36][R8.64+0x4] ;  /* 0x00000424080b7980 */ /* 0x001ea2000c101900 */
[----:B------:R-:W-:Y:S01]  /*0b50*/  ISETP.NE.AND P0, PT, R2, 0x1, PT ;  /* 0x000000010200780c */ /* 0x000fe20003f05270 */
[----:B------:R-:W-:Y:S02]  /*0b60*/  VIADD R7, R15, 0x1 ;  /* 0x000000010f077836 */ /* 0x000fe40000000000 */
[----:B--2---:R1:W-:Y:S10]  /*0b70*/  ST.E desc[UR36][R8.64], R11 ;  /* 0x0000000b08007985 */ /* 0x0043f4000c101924 */
[----:B------:R-:W-:Y:S05]  /*0b80*/  @!P0 BRA `(.L_x_13) ;  /* 0x0000000000208947 */ /* 0x000fea0003800000 */
[----:B-1----:R-:W2:Y:S01]  /*0b90*/  LD.E R11, desc[UR36][R8.64+0x8] ;  /* 0x00000824080b7980 */ /* 0x002ea2000c101900 */
[----:B------:R-:W-:Y:S02]  /*0ba0*/  ISETP.NE.AND P0, PT, R2, 0x2, PT ;  /* 0x000000020200780c */ /* 0x000fe40003f05270 */
[----:B------:R-:W-:Y:S01]  /*0bb0*/  IADD3 R7, PT, PT, R15, 0x2, RZ ;  /* 0x000000020f077810 */ /* 0x000fe20007ffe0ff */
[----:B--2---:R2:W-:Y:S10]  /*0bc0*/  ST.E desc[UR36][R8.64+0x4], R11 ;  /* 0x0000040b08007985 */ /* 0x0045f4000c101924 */
[----:B------:R-:W-:Y:S05]  /*0bd0*/  @!P0 BRA `(.L_x_13) ;  /* 0x00000000000c8947 */ /* 0x000fea0003800000 */
[----:B--2---:R-:W2:Y:S01]  /*0be0*/  LD.E R11, desc[UR36][R8.64+0xc] ;  /* 0x00000c24080b7980 */ /* 0x004ea2000c101900 */
[----:B------:R-:W-:-:S03]  /*0bf0*/  VIADD R7, R15, 0x3 ;  /* 0x000000030f077836 */ /* 0x000fc60000000000 */
[----:B--2---:R3:W-:Y:S04]  /*0c00*/  ST.E desc[UR36][R8.64+0x8], R11 ;  /* 0x0000080b08007985 */ /* 0x0047e8000c101924 */
.L_x_13:
[----:B------:R-:W-:Y:S05]  /*0c10*/  BSYNC.RECONVERGENT B2 ;  /* 0x0000000000027941 */ /* 0x000fea0003800200 */
.L_x_12:
[----:B-123--:R-:W-:-:S04]  /*0c20*/  IADD3 R9, PT, PT, R15, R3, RZ ;  /* 0x000000030f097210 */ /* 0x00efc80007ffe0ff */
[----:B------:R-:W-:-:S04]  /*0c30*/  IADD3 R9, PT, PT, -R9, -0x2, R6 ;  /* 0xfffffffe09097810 */ /* 0x000fc80007ffe106 */
[----:B------:R-:W-:-:S13]  /*0c40*/  ISETP.GE.U32.AND P0, PT, R9, 0x3, PT ;  /* 0x000000030900780c */ /* 0x000fda0003f06070 */
[----:B------:R-:W-:Y:S05]  /*0c50*/  @!P0 BRA `(.L_x_11) ;  /* 0x0000000000308947 */ /* 0x000fea0003800000 */
.L_x_14:
[----:B-1----:R-:W-:-:S05]  /*0c60*/  IMAD.WIDE R8, R7, 0x4, R4 ;  /* 0x0000000407087825 */ /* 0x002fca00078e0204 */
[----:B0-----:R-:W2:Y:S04]  /*0c70*/  LD.E R11, desc[UR36][R8.64+0x4] ;  /* 0x00000424080b7980 */ /* 0x001ea8000c101900 */
[----:B------:R-:W3:Y:S04]  /*0c80*/  LD.E R13, desc[UR36][R8.64+0x8] ;  /* 0x00000824080d7980 */ /* 0x000ee8000c101900 */
[----:B------:R-:W4:Y:S04]  /*0c90*/  LD.E R15, desc[UR36][R8.64+0xc] ;  /* 0x00000c24080f7980 */ /* 0x000f28000c101900 */
[----:B------:R-:W5:Y:S01]  /*0ca0*/  LD.E R17, desc[UR36][R8.64+0x10] ;  /* 0x0000102408117980 */ /* 0x000f62000c101900 */
[----:B------:R-:W-:-:S05]  /*0cb0*/  VIADD R7, R7, 0x4 ;  /* 0x0000000407077836 */ /* 0x000fca0000000000 */
[----:B------:R-:W-:Y:S01]  /*0cc0*/  ISETP.GE.AND P0, PT, R7, R12, PT ;  /* 0x0000000c0700720c */ /* 0x000fe20003f06270 */
[----:B--2---:R1:W-:Y:S04]  /*0cd0*/  ST.E desc[UR36][R8.64], R11 ;  /* 0x0000000b08007985 */ /* 0x0043e8000c101924 */
[----:B---3--:R1:W-:Y:S04]  /*0ce0*/  ST.E desc[UR36][R8.64+0x4], R13 ;  /* 0x0000040d08007985 */ /* 0x0083e8000c101924 */
[----:B----4-:R1:W-:Y:S04]  /*0cf0*/  ST.E desc[UR36][R8.64+0x8], R15 ;  /* 0x0000080f08007985 */ /* 0x0103e8000c101924 */
[----:B-----5:R1:W-:Y:S01]  /*0d00*/  ST.E desc[UR36][R8.64+0xc], R17 ;  /* 0x00000c1108007985 */ /* 0x0203e2000c101924 */
[----:B------:R-:W-:Y:S05]  /*0d10*/  @!P0 BRA `(.L_x_14) ;  /* 0xfffffffc00d08947 */ /* 0x000fea000383ffff */
.L_x_11:
[----:B------:R-:W-:Y:S05]  /*0d20*/  BSYNC.RECONVERGENT B1 ;  /* 0x0000000000017941 */ /* 0x000fea0003800200 */
.L_x_10:
[----:B------:R-:W-:-:S04]  /*0d30*/  IADD3 R3, PT, PT, R3, 0x1, RZ ;  /* 0x0000000103037810 */ /* 0x000fc80007ffe0ff */
[----:B------:R-:W-:-:S13]  /*0d40*/  ISETP.NE.AND P0, PT, R3, R6, PT ;  /* 0x000000060300720c */ /* 0x000fda0003f05270 */
[----:B------:R-:W-:Y:S05]  /*0d50*/  @P0 BRA `(.L_x_15) ;  /* 0xfffffff800c00947 */ /* 0x000fea000383ffff */
[----:B------:R-:W-:Y:S05]  /*0d60*/  BSYNC.RECONVERGENT B0 ;  /* 0x0000000000007941 */ /* 0x000fea0003800200 */
.L_x_2:
[----:B------:R-:W-:Y:S01]  /*0d70*/  MOV R0, 0x0 ;  /* 0x0000000000007802 */ /* 0x000fe20000000f00 */
[----:B------:R-:W-:Y:S01]  /*0d80*/  IMAD.U32 R4, RZ, RZ, UR38 ;  /* 0x00000026ff047e24 */ /* 0x000fe2000f8e00ff */
[----:B------:R-:W-:Y:S02]  /*0d90*/  MOV R7, UR39 ;  /* 0x0000002700077c02 */ /* 0x000fe40008000f00 */
[----:B------:R2:W3:Y:S01]  /*0da0*/  LDC.64 R2, c[0x4][R0] ;  /* 0x0100000000027b82 */ /* 0x0004e20000000a00 */
[----:B------:R-:W-:Y:S01]  /*0db0*/  ISETP.GE.AND P0, PT, R6, 0x1, PT ;  /* 0x000000010600780c */ /* 0x000fe20003f06270 */
[----:B------:R-:W-:Y:S01]  /*0dc0*/  IMAD.U32 R6, RZ, RZ, UR38 ;  /* 0x00000026ff067e24 */ /* 0x000fe2000f8e00ff */
[----:B------:R-:W-:Y:S01]  /*0dd0*/  MOV R5, UR39 ;  /* 0x0000002700057c02 */ /* 0x000fe20008000f00 */
[----:B------:R-:W-:Y:S01]  /*0de0*/  IMAD.MOV.U32 R5, RZ, RZ, R7 ;  /* 0x000000ffff057224 */ /* 0x000fe200078e0007 */
[----:B------:R-:W-:-:S09]  /*0df0*/  P2R R16, PR, RZ, 0x1 ;  /* 0x00000001ff107803 */ /* 0x000fd20000000000 */
[----:B------:R-:W-:-:S07]  /*0e00*/  LEPC R20, `(.L_x_16) ;  /* 0x000000001014794e */ /* 0x000fce0000000000 */
[----:B0123--:R-:W-:Y:S05]  /*0e10*/  CALL.ABS.NOINC R2 ;  /* 0x0000000002007343 */ /* 0x00ffea0003c00000 */
.L_x_16:
[----:B------:R-:W-:Y:S01]  /*0e20*/  ISETP.NE.AND P6, PT, R16, RZ, PT ;  /* 0x000000ff1000720c */ /* 0x000fe20003fc5270 */
[----:B------:R-:W-:Y:S01]  /*0e30*/  BSSY.RECONVERGENT B0, `(.L_x_17) ;  /* 0x00000cb000007945 */ /* 0x000fe20003800200 */
[----:B------:R-:W-:Y:S01]  /*0e40*/  MOV R16, R4 ;  /* 0x0000000400107202 */ /* 0x000fe20000000f00 */
[----:B------:R-:W-:-:S10]  /*0e50*/  IMAD.MOV.U32 R17, RZ, RZ, R5 ;  /* 0x000000ffff117224 */ /* 0x000fd400078e0005 */
[----:B------:R-:W-:Y:S05]  /*0e60*/  @!P6 BRA `(.L_x_18) ;  /* 0x0000000c001ce947 */ /* 0x000fea0003800000 */
[----:B------:R-:W0:Y:S01]  /*0e70*/  LDC.64 R6, c[0x0][0x388] ;  /* 0x0000e200ff067b82 */ /* 0x000e220000000a00 */
[----:B------:R-:W-:-:S07]  /*0e80*/  IMAD.MOV.U32 R5, RZ, RZ, RZ ;  /* 0x000000ffff057224 */ /* 0x000fce00078e00ff */
[----:B------:R-:W1:Y:S01]  /*0e90*/  LDC.64 R2, c[0x0][0x380] ;  /* 0x0000e000ff027b82 */ /* 0x000e620000000a00 */
[C---:B0-----:R-:W-:Y:S01]  /*0ea0*/  LOP3.LUT R21, R7.reuse, 0xf, RZ, 0xc0, !PT ;  /* 0x0000000f07157812 */ /* 0x041fe200078ec0ff */
[----:B------:R-:W-:Y:S01]  /*0eb0*/  IMAD R22, R22, R6, R23 ;  /* 0x0000000616167224 */ /* 0x000fe200078e0217 */
[----:B------:R-:W-:Y:S02]  /*0ec0*/  LOP3.LUT R8, R7, 0x7ffffff0, RZ, 0xc0, !PT ;  /* 0x7ffffff007087812 */ /* 0x000fe400078ec0ff */
[----:B------:R-:W-:Y:S02]  /*0ed0*/  IADD3 R0, PT, PT, R21, -0x1, RZ ;  /* 0xffffffff15007810 */ /* 0x000fe40007ffe0ff */
[----:B------:R-:W-:Y:S02]  /*0ee0*/  LOP3.LUT R9, R7, 0x7, RZ, 0xc0, !PT ;  /* 0x0000000707097812 */ /* 0x000fe400078ec0ff */
[----:B-1----:R-:W-:Y:S02]  /*0ef0*/  IADD3 R20, P0, PT, R23, R2, RZ ;  /* 0x0000000217147210 */ /* 0x002fe40007f1e0ff */
[----:B------:R-:W-:-:S02]  /*0f00*/  ISETP.GE.U32.AND P1, PT, R0, 0x7, PT ;  /* 0x000000070000780c */ /* 0x000fc40003f26070 */
[----:B------:R-:W-:Y:S02]  /*0f10*/  IADD3 R20, P2, PT, R20, 0x7, RZ ;  /* 0x0000000714147810 */ /* 0x000fe40007f5e0ff */
[----:B------:R-:W-:Y:S02]  /*0f20*/  LOP3.LUT R7, R7, 0x3, RZ, 0xc0, !PT ;  /* 0x0000000307077812 */ /* 0x000fe400078ec0ff */
[----:B------:R-:W-:Y:S02]  /*0f30*/  IADD3.X R6, PT, PT, RZ, RZ, R3, P2, P0 ;  /* 0x000000ffff067210 */ /* 0x000fe400017e0403 */
[----:B------:R-:W-:-:S07]  /*0f40*/  IADD3 R4, PT, PT, -R8, RZ, RZ ;  /* 0x000000ff08047210 */ /* 0x000fce0007ffe1ff */
.L_x_28:
[----:B0-----:R-:W-:Y:S01]  /*0f50*/  IMAD.WIDE.U32 R10, R5, 0x4, R18 ;  /* 0x00000004050a7825 */ /* 0x001fe200078e0012 */
[----:B------:R-:W0:Y:S05]  /*0f60*/  LDC R3, c[0x0][0x38c] ;  /* 0x0000e300ff037b82 */ /* 0x000e2a0000000800 */
[----:B------:R-:W2:Y:S01]  /*0f70*/  LD.E R10, desc[UR36][R10.64] ;  /* 0x000000240a0a7980 */ /* 0x000ea2000c101900 */
[----:B------:R-:W-:Y:S01]  /*0f80*/  BSSY.RECONVERGENT B1, `(.L_x_19) ;  /* 0x0000011000017945 */ /* 0x000fe20003800200 */
[----:B0-----:R-:W-:Y:S02]  /*0f90*/  ISETP.GE.U32.AND P2, PT, R3, 0x10, PT ;  /* 0x000000100300780c */ /* 0x001fe40003f46070 */
[----:B--2---:R-:W-:-:S13]  /*0fa0*/  ISETP.GE.AND P0, PT, R10, 0x1, PT ;  /* 0x000000010a00780c */ /* 0x004fda0003f06270 */
[----:B------:R-:W-:Y:S05]  /*0fb0*/  @!P0 BRA `(.L_x_20) ;  /* 0x0000000000348947 */ /* 0x000fea0003800000 */
[----:B------:R-:W0:Y:S01]  /*0fc0*/  LDC R12, c[0x0][0x38c] ;  /* 0x0000e300ff0c7b82 */ /* 0x000e220000000800 */
[----:B------:R-:W-:Y:S02]  /*0fd0*/  HFMA2 R13, -RZ, RZ, 0, 0 ;  /* 0x00000000ff0d7431 */ /* 0x000fe400000001ff */
[----:B------:R-:W-:-:S07]  /*0fe0*/  IMAD.MOV.U32 R0, RZ, RZ, R10 ;  /* 0x000000ffff007224 */ /* 0x000fce00078e000a */
.L_x_21:
[----:B------:R-:W-:-:S04]  /*0ff0*/  IMAD.HI.U32 R2, R0, 0x4ec4ec4f, RZ ;  /* 0x4ec4ec4f00027827 */ /* 0x000fc800078e00ff */
[----:B------:R-:W-:Y:S01]  /*1000*/  IMAD.WIDE.U32 R10, R13, 0x4, R16 ;  /* 0x000000040d0a7825 */ /* 0x000fe200078e0010 */
[----:B------:R-:W-:-:S03]  /*1010*/  SHF.R.U32.HI R15, RZ, 0x3, R2 ;  /* 0x00000003ff0f7819 */ /* 0x000fc60000011602 */
[----:B------:R-:W-:Y:S02]  /*1020*/  VIADD R13, R13, 0x1 ;  /* 0x000000010d0d7836 */ /* 0x000fe40000000000 */
[----:B------:R-:W-:-:S03]  /*1030*/  IMAD R25, R15, -0x1a, R0 ;  /* 0xffffffe60f197824 */ /* 0x000fc600078e0200 */
[----:B0-----:R-:W-:Y:S02]  /*1040*/  ISETP.GE.AND P0, PT, R13, R12, PT ;  /* 0x0000000c0d00720c */ /* 0x001fe40003f06270 */
[----:B------:R1:W-:Y:S02]  /*1050*/  ST.E desc[UR36][R10.64], R25 ;  /* 0x000000190a007985 */ /* 0x0003e4000c101924 */
[----:B------:R-:W-:Y:S02]  /*1060*/  ISETP.LT.U32.OR P0, PT, R0, 0x1a, P0 ;  /* 0x0000001a0000780c */ /* 0x000fe40000701470 */
[----:B------:R-:W-:-:S11]  /*1070*/  MOV R0, R15 ;  /* 0x0000000f00007202 */ /* 0x000fd60000000f00 */
[----:B-1----:R-:W-:Y:S05]  /*1080*/  @!P0 BRA `(.L_x_21) ;  /* 0xfffffffc00d88947 */ /* 0x002fea000383ffff */
.L_x_20:
[----:B------:R-:W-:Y:S05]  /*1090*/  BSYNC.RECONVERGENT B1 ;  /* 0x0000000000017941 */ /* 0x000fea0003800200 */
.L_x_19:
[----:B------:R-:W-:Y:S01]  /*10a0*/  IMAD.MOV.U32 R2, RZ, RZ, RZ ;  /* 0x000000ffff027224 */ /* 0x000fe200078e00ff */
[----:B------:R-:W-:Y:S01]  /*10b0*/  MOV R0, RZ ;  /* 0x000000ff00007202 */ /* 0x000fe20000000f00 */
[----:B------:R-:W-:Y:S06]  /*10c0*/  @!P2 BRA `(.L_x_22) ;  /* 0x000000040010a947 */ /* 0x000fec0003800000 */
[----:B------:R-:W-:Y:S01]  /*10d0*/  IADD3 R26, P0, PT, R16, 0x20, RZ ;  /* 0x00000020101a7810 */ /* 0x000fe20007f1e0ff */
[----:B------:R-:W-:Y:S01]  /*10e0*/  BSSY.RECONVERGENT B1, `(.L_x_23) ;  /* 0x0000041000017945 */ /* 0x000fe20003800200 */
[----:B------:R-:W-:Y:S01]  /*10f0*/  IMAD.MOV.U32 R0, RZ, RZ, RZ ;  /* 0x000000ffff007224 */ /* 0x000fe200078e00ff */
[----:B------:R-:W-:Y:S01]  /*1100*/  MOV R24, R20 ;  /* 0x0000001400187202 */ /* 0x000fe20000000f00 */
[----:B------:R-:W-:Y:S01]  /*1110*/  IMAD.MOV.U32 R25, RZ, RZ, R6 ;  /* 0x000000ffff197224 */ /* 0x000fe200078e0006 */
[----:B------:R-:W-:Y:S01]  /*1120*/  MOV R2, R4 ;  /* 0x0000000400027202 */ /* 0x000fe20000000f00 */
[----:B------:R-:W-:-:S07]  /*1130*/  IMAD.X R27, RZ, RZ, R17, P0 ;  /* 0x000000ffff1b7224 */ /* 0x000fce00000e0611 */
.L_x_24:
[----:B------:R-:W-:Y:S01]  /*1140*/  MOV R12, R26 ;  /* 0x0000001a000c7202 */ /* 0x000fe20000000f00 */
[----:B------:R-:W-:Y:S01]  /*1150*/  IMAD.MOV.U32 R13, RZ, RZ, R27 ;  /* 0x000000ffff0d7224 */ /* 0x000fe200078e001b */
[----:B------:R-:W-:Y:S01]  /*1160*/  MOV R10, R24 ;  /* 0x00000018000a7202 */ /* 0x000fe20000000f00 */
[----:B------:R-:W-:-:S03]  /*1170*/  IMAD.MOV.U32 R11, RZ, RZ, R25 ;  /* 0x000000ffff0b7224 */ /* 0x000fc600078e0019 */
[----:B------:R-:W2:Y:S04]  /*1180*/  LD.E R14, desc[UR36][R12.64+-0x20] ;  /* 0xffffe0240c0e7980 */ /* 0x000ea8000c101900 */
[----:B------:R-:W2:Y:S04]  /*1190*/  LDG.E.S8 R15, desc[UR36][R10.64+-0x7] ;  /* 0xfffff9240a0f7981 */ /* 0x000ea8000c1e1300 */
[----:B------:R-:W3:Y:S04]  /*11a0*/  LDG.E.S8 R25, desc[UR36][R10.64+-0x6] ;  /* 0xfffffa240a197981 */ /* 0x000ee8000c1e1300 */
[----:B------:R-:W3:Y:S04]  /*11b0*/  LD.E R24, desc[UR36][R12.64+-0x1c] ;  /* 0xffffe4240c187980 */ /* 0x000ee8000c101900 */
[----:B------:R-:W4:Y:S01]  /*11c0*/  LDG.E.S8 R27, desc[UR36][R10.64+0x7] ;  /* 0x000007240a1b7981 */ /* 0x000f22000c1e1300 */
[----:B--2---:R-:W-:-:S03]  /*11d0*/  IMAD R14, R15, R14, R0 ;  /* 0x0000000e0f0e7224 */ /* 0x004fc600078e0200 */
[----:B------:R-:W2:Y:S04]  /*11e0*/  LDG.E.S8 R15, desc[UR36][R10.64+-0x5] ;  /* 0xfffffb240a0f7981 */ /* 0x000ea8000c1e1300 */
[----:B------:R-:W2:Y:S01]  /*11f0*/  LD.E R0, desc[UR36][R12.64+-0x18] ;  /* 0xffffe8240c007980 */ /* 0x000ea2000c101900 */
[----:B---3--:R-:W-:-:S03]  /*1200*/  IMAD R14, R25, R24, R14 ;  /* 0x00000018190e7224 */ /* 0x008fc600078e020e */
[----:B------:R-:W3:Y:S04]  /*1210*/  LDG.E.S8 R25, desc[UR36][R10.64+-0x4] ;  /* 0xfffffc240a197981 */ /* 0x000ee8000c1e1300 */
[----:B------:R-:W3:Y:S01]  /*1220*/  LD.E R24, desc[UR36][R12.64+-0x14] ;  /* 0xffffec240c187980 */ /* 0x000ee2000c101900 */
        /* <DEDUP_REMOVED lines=30> */
[----:B------:R-:W-:Y:S01]  /*1410*/  IADD3 R2, PT, PT, R2, 0x10, RZ ;  /* 0x0000001002027810 */ /* 0x000fe20007ffe0ff */
[----:B--2---:R-:W-:Y:S02]  /*1420*/  IMAD R0, R15, R14, R0 ;  /* 0x0000000e0f007224 */ /* 0x004fe400078e0200 */
[----:B------:R-:W4:Y:S04]  /*1430*/  LD.E R14, desc[UR36][R12.64+0x18] ;  /* 0x000018240c0e7980 */ /* 0x000f28000c101900 */
[----:B------:R-:W2:Y:S01]  /*1440*/  LD.E R15, desc[UR36][R12.64+0x1c] ;  /* 0x00001c240c0f7980 */ /* 0x000ea2000c101900 */
[----:B---3--:R-:W-:-:S03]  /*1450*/  IMAD R24, R25, R24, R0 ;  /* 0x0000001819187224 */ /* 0x008fc600078e0200 */
[----:B------:R-:W2:Y:S01]  /*1460*/  LDG.E.S8 R0, desc[UR36][R10.64+0x8] ;  /* 0x000008240a007981 */ /* 0x000ea2000c1e1300 */
[----:B------:R-:W-:Y:S02]  /*1470*/  ISETP.NE.AND P0, PT, R2, RZ, PT ;  /* 0x000000ff0200720c */ /* 0x000fe40003f05270 */
[----:B------:R-:W-:Y:S01]  /*1480*/  IADD3 R26, P3, PT, R12, 0x40, RZ ;  /* 0x000000400c1a7810 */ /* 0x000fe20007f7e0ff */
[----:B----4-:R-:W-:Y:S01]  /*1490*/  IMAD R14, R27, R14, R24 ;  /* 0x0000000e1b0e7224 */ /* 0x010fe200078e0218 */
[----:B------:R-:W-:Y:S02]  /*14a0*/  IADD3 R24, P2, PT, R10, 0x10, RZ ;  /* 0x000000100a187810 */ /* 0x000fe40007f5e0ff */
[----:B------:R-:W-:-:S03]  /*14b0*/  IADD3.X R27, PT, PT, RZ, R13, RZ, P3, !PT ;  /* 0x0000000dff1b7210 */ /* 0x000fc60001ffe4ff */
[----:B------:R-:W-:Y:S02]  /*14c0*/  IMAD.X R25, RZ, RZ, R11, P2 ;  /* 0x000000ffff197224 */ /* 0x000fe400010e060b */
[----:B--2---:R-:W-:Y:S02]  /*14d0*/  IMAD R0, R0, R15, R14 ;  /* 0x0000000f00007224 */ /* 0x004fe400078e020e */
[----:B------:R-:W-:Y:S05]  /*14e0*/  @P0 BRA `(.L_x_24) ;  /* 0xfffffffc00140947 */ /* 0x000fea000383ffff */
[----:B------:R-:W-:Y:S05]  /*14f0*/  BSYNC.RECONVERGENT B1 ;  /* 0x0000000000017941 */ /* 0x000fea0003800200 */
.L_x_23:
[----:B------:R-:W-:-:S07]  /*1500*/  IMAD.MOV.U32 R2, RZ, RZ, R8 ;  /* 0x000000ffff027224 */ /* 0x000fce00078e0008 */
.L_x_22:
[----:B------:R-:W-:-:S13]  /*1510*/  ISETP.NE.AND P0, PT, R21, RZ, PT ;  /* 0x000000ff1500720c */ /* 0x000fda0003f05270 */
[----:B------:R-:W-:Y:S05]  /*1520*/  @!P0 BRA `(.L_x_25) ;  /* 0x00000004003c8947 */ /* 0x000fea0003800000 */
[----:B------:R-:W-:Y:S01]  /*1530*/  ISETP.NE.AND P4, PT, R9, RZ, PT ;  /* 0x000000ff0900720c */ /* 0x000fe20003f85270 */
[----:B------:R-:W-:-:S12]  /*1540*/  @!P1 BRA `(.L_x_26) ;  /* 0x0000000000809947 */ /* 0x000fd80003800000 */
[----:B------:R-:W0:Y:S01]  /*1550*/  LDCU.64 UR4, c[0x0][0x380] ;  /* 0x00007000ff0477ac */ /* 0x000e220008000a00 */
[----:B------:R-:W-:Y:S01]  /*1560*/  IADD3 R10, PT, PT, R23, R2, RZ ;  /* 0x00000002170a7210 */ /* 0x000fe20007ffe0ff */
[----:B------:R-:W-:-:S05]  /*1570*/  IMAD.WIDE.U32 R12, R2, 0x4, R16 ;  /* 0x00000004020c7825 */ /* 0x000fca00078e0010 */
[----:B------:R-:W2:Y:S04]  /*1580*/  LD.E R24, desc[UR36][R12.64] ;  /* 0x000000240c187980 */ /* 0x000ea8000c101900 */
[----:B------:R-:W3:Y:S01]  /*1590*/  LD.E R26, desc[UR36][R12.64+0x4] ;  /* 0x000004240c1a7980 */ /* 0x000ee2000c101900 */
[----:B0-----:R-:W-:Y:S02]  /*15a0*/  IADD3 R10, P0, PT, R10, UR4, RZ ;  /* 0x000000040a0a7c10 */ /* 0x001fe4000ff1e0ff */
[----:B------:R-:W-:-:S03]  /*15b0*/  IADD3 R14, P2, P3, R2, UR4, R23 ;  /* 0x00000004020e7c10 */ /* 0x000fc6000fb5e017 */
[----:B------:R-:W-:Y:S01]  /*15c0*/  IMAD.X R11, RZ, RZ, UR5, P0 ;  /* 0x00000005ff0b7e24 */ /* 0x000fe200080e06ff */
[----:B------:R-:W-:-:S05]  /*15d0*/  IADD3.X R15, PT, PT, RZ, UR5, RZ, P2, P3 ;  /* 0x00000005ff0f7c10 */ /* 0x000fca00097e64ff */
[----:B------:R-:W2:Y:S04]  /*15e0*/  LDG.E.S8 R11, desc[UR36][R10.64] ;  /* 0x000000240a0b7981 */ /* 0x000ea8000c1e1300 */
[----:B------:R-:W3:Y:S04]  /*15f0*/  LDG.E.S8 R25, desc[UR36][R14.64+0x1] ;  /* 0x000001240e197981 */ /* 0x000ee8000c1e1300 */
[----:B------:R-:W4:Y:S04]  /*1600*/  LDG.E.S8 R27, desc[UR36][R14.64+0x2] ;  /* 0x000002240e1b7981 */ /* 0x000f28000c1e1300 */
[----:B------:R-:W5:Y:S04]  /*1610*/  LD.E R10, desc[UR36][R12.64+0x18] ;  /* 0x000018240c0a7980 */ /* 0x000f68000c101900 */
[----:B------:R-:W5:Y:S04]  /*1620*/  LDG.E.S8 R28, desc[UR36][R14.64+0x6] ;  /* 0x000006240e1c7981 */ /* 0x000f68000c1e1300 */
[----:B------:R-:W5:Y:S01]  /*1630*/  LDG.E.S8 R29, desc[UR36][R14.64+0x7] ;  /* 0x000007240e1d7981 */ /* 0x000f62000c1e1300 */
[----:B--2---:R-:W-:-:S03]  /*1640*/  IMAD R24, R11, R24, R0 ;  /* 0x000000180b187224 */ /* 0x004fc600078e0200 */
[----:B------:R-:W4:Y:S01]  /*1650*/  LD.E R0, desc[UR36][R12.64+0x8] ;  /* 0x000008240c007980 */ /* 0x000f22000c101900 */
[----:B---3--:R-:W-:-:S03]  /*1660*/  IMAD R24, R25, R26, R24 ;  /* 0x0000001a19187224 */ /* 0x008fc600078e0218 */
[----:B------:R-:W2:Y:S04]  /*1670*/  LD.E R26, desc[UR36][R12.64+0xc] ;  /* 0x00000c240c1a7980 */ /* 0x000ea8000c101900 */
[----:B------:R-:W2:Y:S04]  /*1680*/  LDG.E.S8 R25, desc[UR36][R14.64+0x3] ;  /* 0x000003240e197981 */ /* 0x000ea8000c1e1300 */
[----:B------:R-:W3:Y:S01]  /*1690*/  LD.E R11, desc[UR36][R12.64+0x1c] ;  /* 0x00001c240c0b7980 */ /* 0x000ee2000c101900 */
[----:B----4-:R-:W-:-:S03]  /*16a0*/  IMAD R24, R27, R0, R24 ;  /* 0x000000001b187224 */ /* 0x010fc600078e0218 */
[----:B------:R-:W4:Y:S04]  /*16b0*/  LD.E R0, desc[UR36][R12.64+0x10] ;  /* 0x000010240c007980 */ /* 0x000f28000c101900 */
[----:B------:R-:W5:Y:S01]  /*16c0*/  LDG.E.S8 R27, desc[UR36][R14.64+0x5] ;  /* 0x000005240e1b7981 */ /* 0x000f62000c1e1300 */
[----:B--2---:R-:W-:-:S03]  /*16d0*/  IMAD R25, R25, R26, R24 ;  /* 0x0000001a19197224 */ /* 0x004fc600078e0218 */
[----:B------:R-:W4:Y:S04]  /*16e0*/  LDG.E.S8 R26, desc[UR36][R14.64+0x4] ;  /* 0x000004240e1a7981 */ /* 0x000f28000c1e1300 */
[----:B------:R-:W5:Y:S01]  /*16f0*/  LD.E R24, desc[UR36][R12.64+0x14] ;  /* 0x000014240c187980 */ /* 0x000f62000c101900 */
[----:B------:R-:W-:Y:S01]  /*1700*/  IADD3 R2, PT, PT, R2, 0x8, RZ ;  /* 0x0000000802027810 */ /* 0x000fe20007ffe0ff */
[----:B----4-:R-:W-:-:S04]  /*1710*/  IMAD R25, R26, R0, R25 ;  /* 0x000000001a197224 */ /* 0x010fc800078e0219 */
[----:B-----5:R-:W-:-:S04]  /*1720*/  IMAD R25, R27, R24, R25 ;  /* 0x000000181b197224 */ /* 0x020fc800078e0219 */
[----:B------:R-:W-:-:S04]  /*1730*/  IMAD R10, R28, R10, R25 ;  /* 0x0000000a1c0a7224 */ /* 0x000fc800078e0219 */
[----:B---3--:R-:W-:-:S07]  /*1740*/  IMAD R0, R29, R11, R10 ;  /* 0x0000000b1d007224 */ /* 0x008fce00078e020a */
.L_x_26:
[----:B------:R-:W-:Y:S05]  /*1750*/  @!P4 BRA `(.L_x_25) ;  /* 0x0000000000b0c947 */ /* 0x000fea0003800000 */
[----:B------:R-:W-:Y:S01]  /*1760*/  VIADD R10, R9, 0xffffffff ;  /* 0xffffffff090a7836 */ /* 0x000fe20000000000 */
[----:B------:R-:W-:-:S04]  /*1770*/  ISETP.NE.AND P0, PT, R7, RZ, PT ;  /* 0x000000ff0700720c */ /* 0x000fc80003f05270 */
[----:B------:R-:W-:-:S13]  /*1780*/  ISETP.GE.U32.AND P2, PT, R10, 0x3, PT ;  /* 0x000000030a00780c */ /* 0x000fda0003f46070 */
[----:B------:R-:W-:Y:S05]  /*1790*/  @!P2 BRA `(.L_x_27) ;  /* 0x000000000050a947 */ /* 0x000fea0003800000 */
[----:B------:R-:W0:Y:S01]  /*17a0*/  LDCU.64 UR4, c[0x0][0x380] ;  /* 0x00007000ff0477ac */ /* 0x000e220008000a00 */
[----:B------:R-:W-:Y:S01]  /*17b0*/  IADD3 R10, PT, PT, R23, R2, RZ ;  /* 0x00000002170a7210 */ /* 0x000fe20007ffe0ff */
[----:B------:R-:W-:-:S05]  /*17c0*/  IMAD.WIDE.U32 R12, R2, 0x4, R16 ;  /* 0x00000004020c7825 */ /* 0x000fca00078e0010 */
[----:B------:R-:W2:Y:S04]  /*17d0*/  LD.E R25, desc[UR36][R12.64] ;  /* 0x000000240c197980 */ /* 0x000ea8000c101900 */
[----:B------:R-:W3:Y:S04]  /*17e0*/  LD.E R27, desc[UR36][R12.64+0x4] ;  /* 0x000004240c1b7980 */ /* 0x000ee8000c101900 */
[----:B------:R-:W4:Y:S01]  /*17f0*/  LD.E R24, desc[UR36][R12.64+0x8] ;  /* 0x000008240c187980 */ /* 0x000f22000c101900 */
[----:B0-----:R-:W-:-:S03]  /*1800*/  IADD3 R10, P2, PT, R10, UR4, RZ ;  /* 0x000000040a0a7c10 */ /* 0x001fc6000ff5e0ff */
[----:B------:R-:W5:Y:S01]  /*1810*/  LD.E R26, desc[UR36][R12.64+0xc] ;  /* 0x00000c240c1a7980 */ /* 0x000f62000c101900 */
[----:B------:R-:W-:Y:S01]  /*1820*/  IADD3 R14, P3, P4, R2, UR4, R23 ;  /* 0x00000004020e7c10 */ /* 0x000fe2000fc7e017 */
[----:B------:R-:W-:-:S03]  /*1830*/  IMAD.X R11, RZ, RZ, UR5, P2 ;  /* 0x00000005ff0b7e24 */ /* 0x000fc600090e06ff */
[----:B------:R-:W-:Y:S02]  /*1840*/  IADD3.X R15, PT, PT, RZ, UR5, RZ, P3, P4 ;  /* 0x00000005ff0f7c10 */ /* 0x000fe40009fe84ff */
[----:B------:R-:W2:Y:S04]  /*1850*/  LDG.E.S8 R10, desc[UR36][R10.64] ;  /* 0x000000240a0a7981 */ /* 0x000ea8000c1e1300 */
[----:B------:R-:W3:Y:S04]  /*1860*/  LDG.E.S8 R28, desc[UR36][R14.64+0x1] ;  /* 0x000001240e1c7981 */ /* 0x000ee8000c1e1300 */
[----:B------:R-:W4:Y:S04]  /*1870*/  LDG.E.S8 R29, desc[UR36][R14.64+0x2] ;  /* 0x000002240e1d7981 */ /* 0x000f28000c1e1300 */
[----:B------:R-:W5:Y:S01]  /*1880*/  LDG.E.S8 R11, desc[UR36][R14.64+0x3] ;  /* 0x000003240e0b7981 */ /* 0x000f62000c1e1300 */
[----:B------:R-:W-:Y:S01]  /*1890*/  IADD3 R2, PT, PT, R2, 0x4, RZ ;  /* 0x0000000402027810 */ /* 0x000fe20007ffe0ff */
[----:B--2---:R-:W-:-:S04]  /*18a0*/  IMAD R0, R10, R25, R0 ;  /* 0x000000190a007224 */ /* 0x004fc800078e0200 */
[----:B---3--:R-:W-:-:S04]  /*18b0*/  IMAD R27, R28, R27, R0 ;  /* 0x0000001b1c1b7224 */ /* 0x008fc800078e0200 */
[----:B----4-:R-:W-:-:S04]  /*18c0*/  IMAD R27, R29, R24, R27 ;  /* 0x000000181d1b7224 */ /* 0x010fc800078e021b */
[----:B-----5:R-:W-:-:S07]  /*18d0*/  IMAD R0, R11, R26, R27 ;  /* 0x0000001a0b007224 */ /* 0x020fce00078e021b */
.L_x_27:
[----:B------:R-:W-:Y:S05]  /*18e0*/  @!P0 BRA `(.L_x_25) ;  /* 0x00000000004c8947 */ /* 0x000fea0003800000 */
[----:B------:R-:W0:Y:S01]  /*18f0*/  LDCU.64 UR4, c[0x0][0x380] ;  /* 0x00007000ff0477ac */ /* 0x000e220008000a00 */
[----:B------:R-:W-:Y:S02]  /*1900*/  IMAD.IADD R12, R23, 0x1, R2 ;  /* 0x00000001170c7824 */ /* 0x000fe400078e0202 */
[----:B------:R-:W-:-:S05]  /*1910*/  IMAD.WIDE.U32 R10, R2, 0x4, R16 ;  /* 0x00000004020a7825 */ /* 0x000fca00078e0010 */
[----:B------:R-:W2:Y:S01]  /*1920*/  LD.E R14, desc[UR36][R10.64] ;  /* 0x000000240a0e7980 */ /* 0x000ea2000c101900 */
[----:B0-----:R-:W-:-:S04]  /*1930*/  IADD3 R12, P0, PT, R12, UR4, RZ ;  /* 0x000000040c0c7c10 */ /* 0x001fc8000ff1e0ff */
[----:B------:R-:W-:-:S06]  /*1940*/  IADD3.X R13, PT, PT, RZ, UR5, RZ, P0, !PT ;  /* 0x00000005ff0d7c10 */ /* 0x000fcc00087fe4ff */
[----:B------:R-:W2:Y:S01]  /*1950*/  LDG.E.S8 R13, desc[UR36][R12.64] ;  /* 0x000000240c0d7981 */ /* 0x000ea2000c1e1300 */
[----:B------:R-:W-:Y:S01]  /*1960*/  ISETP.NE.AND P0, PT, R7, 0x1, PT ;  /* 0x000000010700780c */ /* 0x000fe20003f05270 */
[----:B--2---:R-:W-:-:S12]  /*1970*/  IMAD R0, R13, R14, R0 ;  /* 0x0000000e0d007224 */ /* 0x004fd800078e0200 */
[----:B------:R-:W-:Y:S05]  /*1980*/  @!P0 BRA `(.L_x_25) ;  /* 0x0000000000248947 */ /* 0x000fea0003800000 */
[----:B------:R-:W-:Y:S02]  /*1990*/  ISETP.NE.AND P0, PT, R7, 0x2, PT ;  /* 0x000000020700780c */ /* 0x000fe40003f05270 */
[----:B------:R-:W-:Y:S02]  /*19a0*/  IADD3 R12, P2, P3, R2, UR4, R23 ;  /* 0x00000004020c7c10 */ /* 0x000fe4000fb5e017 */
[----:B------:R-:W2:Y:S02]  /*19b0*/  LD.E R2, desc[UR36][R10.64+0x4] ;  /* 0x000004240a027980 */ /* 0x000ea4000c101900 */
[----:B------:R-:W-:-:S05]  /*19c0*/  IADD3.X R13, PT, PT, RZ, UR5, RZ, P2, P3 ;  /* 0x00000005ff0d7c10 */ /* 0x000fca00097e64ff */
[----:B------:R-:W2:Y:S04]  /*19d0*/  LDG.E.S8 R15, desc[UR36][R12.64+0x1] ;  /* 0x000001240c0f7981 */ /* 0x000ea8000c1e1300 */
[----:B------:R-:W3:Y:S04]  /*19e0*/  @P0 LD.E R14, desc[UR36][R10.64+0x8] ;  /* 0x000008240a0e0980 */ /* 0x000ee8000c101900 */
[----:B------:R-:W3:Y:S01]  /*19f0*/  @P0 LDG.E.S8 R25, desc[UR36][R12.64+0x2] ;  /* 0x000002240c190981 */ /* 0x000ee2000c1e1300 */
[----:B--2---:R-:W-:-:S04]  /*1a00*/  IMAD R0, R15, R2, R0 ;  /* 0x000000020f007224 */ /* 0x004fc800078e0200 */
[----:B---3--:R-:W-:-:S07]  /*1a10*/  @P0 IMAD R0, R25, R14, R0 ;  /* 0x0000000e19000224 */ /* 0x008fce00078e0200 */
.L_x_25:
[----:B------:R-:W0:Y:S01]  /*1a20*/  LDCU.64 UR4, c[0x0][0x3a0] ;  /* 0x00007400ff0477ac */ /* 0x000e220008000a00 */
[----:B------:R-:W-:-:S04]  /*1a30*/  IMAD.HI R2, R0, 0x4ec4ec4f, RZ ;  /* 0x4ec4ec4f00027827 */ /* 0x000fc800078e02ff */
[----:B------:R-:W-:Y:S01]  /*1a40*/  IMAD.IADD R12, R22, 0x1, R5 ;  /* 0x00000001160c7824 */ /* 0x000fe200078e0205 */
[----:B------:R-:W-:Y:S02]  /*1a50*/  SHF.R.U32.HI R11, RZ, 0x1f, R2 ;  /* 0x0000001fff0b7819 */ /* 0x000fe40000011602 */
[----:B------:R-:W-:Y:S02]  /*1a60*/  IADD3 R5, PT, PT, R5, 0x1, RZ ;  /* 0x0000000105057810 */ /* 0x000fe40007ffe0ff */
[----:B------:R-:W-:-:S05]  /*1a70*/  LEA.HI R13, R2, R11, RZ, 0x1d ;  /* 0x0000000b020d7211 */ /* 0x000fca00078fe8ff */
[----:B------:R-:W-:Y:S01]  /*1a80*/  IMAD R13, R13, -0x1a, R0 ;  /* 0xffffffe60d0d7824 */ /* 0x000fe200078e0200 */
[----:B0-----:R-:W-:-:S04]  /*1a90*/  IADD3 R10, P0, PT, R12, UR4, RZ ;  /* 0x000000040c0a7c10 */ /* 0x001fc8000ff1e0ff */
[----:B------:R-:W-:Y:S02]  /*1aa0*/  LEA.HI.X.SX32 R11, R12, UR5, 0x1, P0 ;  /* 0x000000050c0b7c11 */ /* 0x000fe400080f0eff */
[----:B------:R-:W-:-:S03]  /*1ab0*/  ISETP.NE.AND P0, PT, R5, R3, PT ;  /* 0x000000030500720c */ /* 0x000fc60003f05270 */
[----:B------:R0:W-:Y:S10]  /*1ac0*/  STG.E.U8 desc[UR36][R10.64], R13 ;  /* 0x0000000d0a007986 */ /* 0x0001f4000c101124 */
[----:B------:R-:W-:Y:S05]  /*1ad0*/  @P0 BRA `(.L_x_28) ;  /* 0xfffffff4001c0947 */ /* 0x000fea000383ffff */
.L_x_18:
[----:B------:R-:W-:Y:S05]  /*1ae0*/  BSYNC.RECONVERGENT B0 ;  /* 0x0000000000007941 */ /* 0x000fea0003800200 */
.L_x_17:
[----:B------:R-:W-:Y:S01]  /*1af0*/  MOV R2, 0x8 ;  /* 0x0000000800027802 */ /* 0x000fe20000000f00 */
[----:B------:R-:W-:Y:S01]  /*1b00*/  IMAD.MOV.U32 R4, RZ, RZ, R18 ;  /* 0x000000ffff047224 */ /* 0x000fe200078e0012 */
[----:B------:R-:W-:Y:S02]  /*1b10*/  MOV R5, R19 ;  /* 0x0000001300057202 */ /* 0x000fe40000000f00 */
[----:B------:R1:W2:Y:S05]  /*1b20*/  LDC.64 R6, c[0x4][R2] ;  /* 0x0100000002067b82 */ /* 0x0002aa0000000a00 */
[----:B------:R-:W-:-:S07]  /*1b30*/  LEPC R20, `(.L_x_29) ;  /* 0x000000001014794e */ /* 0x000fce0000000000 */
[----:B012---:R-:W-:Y:S05]  /*1b40*/  CALL.ABS.NOINC R6 ;  /* 0x0000000006007343 */ /* 0x007fea0003c00000 */
.L_x_29:
[----:B------:R-:W0:Y:S01]  /*1b50*/  LDC.64 R2, c[0x4][R2] ;  /* 0x0100000002027b82 */ /* 0x000e220000000a00 */
[----:B------:R-:W-:Y:S01]  /*1b60*/  IMAD.MOV.U32 R4, RZ, RZ, R16 ;  /* 0x000000ffff047224 */ /* 0x000fe200078e0010 */
[----:B------:R-:W-:-:S07]  /*1b70*/  MOV R5, R17 ;  /* 0x0000001100057202 */ /* 0x000fce0000000f00 */
[----:B------:R-:W-:-:S07]  /*1b80*/  LEPC R20, `(.L_x_30) ;  /* 0x000000001014794e */ /* 0x000fce0000000000 */
[----:B0-----:R-:W-:Y:S05]  /*1b90*/  CALL.ABS.NOINC R2 ;  /* 0x0000000002007343 */ /* 0x001fea0003c00000 */
.L_x_30:
[----:B------:R-:W-:Y:S05]  /*1ba0*/  EXIT ;  /* 0x000000000000794d */ /* 0x000fea0003800000 */
.L_x_31:
[----:B------:R-:W-:-:S00]  /*1bb0*/  BRA `(.L_x_31) ;  /* 0xfffffffc00fc7947 */ /* 0x000fc0000383ffff */
[----:B------:R-:W-:-:S00]  /*1bc0*/  NOP ;  /* 0x0000000000007918 */ /* 0x000fc00000000000 */
        /* <DEDUP_REMOVED lines=11> */
.L_x_70:


//--------------------- .text._Z23get_chi_squared_for_allPKciiiPf --------------------------
	.section	.text._Z23get_chi_squared_for_allPKciiiPf,"ax",@progbits
	.align	128
        .global         _Z23get_chi_squared_for_allPKciiiPf
        .type           _Z23get_chi_squared_for_allPKciiiPf,@function
        .size           _Z23get_chi_squared_for_allPKciiiPf,(.L_x_69 - _Z23get_chi_squared_for_allPKciiiPf)
        .other          _Z23get_chi_squared_for_allPKciiiPf,@"STO_CUDA_ENTRY STV_DEFAULT"
_Z23get_chi_squared_for_allPKciiiPf:
.text._Z23get_chi_squared_for_allPKciiiPf:
[----:B------:R-:W0:Y:S01]  /*0000*/  LDC R1, c[0x0][0x37c] ;  /* 0x0000df00ff017b82 */ /* 0x000e220000000800 */
[----:B------:R-:W1:Y:S07]  /*0010*/  S2R R3, SR_TID.X ;  /* 0x0000000000037919 */ /* 0x000e6e0000002100 */
[----:B------:R-:W1:Y:S01]  /*0020*/  S2UR UR4, SR_CTAID.X ;  /* 0x00000000000479c3 */ /* 0x000e620000002500 */
[----:B------:R-:W2:Y:S07]  /*0030*/  LDCU UR5, c[0x0][0x390] ;  /* 0x00007200ff0577ac */ /* 0x000eae0008000800 */
[----:B------:R-:W1:Y:S02]  /*0040*/  LDC R18, c[0x0][0x360] ;  /* 0x0000d800ff127b82 */ /* 0x000e640000000800 */
[----:B-1----:R-:W-:-:S05]  /*0050*/  IMAD R18, R18, UR4, R3 ;  /* 0x0000000412127c24 */ /* 0x002fca000f8e0203 */
[----:B--2---:R-:W-:-:S13]  /*0060*/  ISETP.GE.AND P0, PT, R18, UR5, PT ;  /* 0x0000000512007c0c */ /* 0x004fda000bf06270 */
[----:B0-----:R-:W-:Y:S05]  /*0070*/  @P0 EXIT ;  /* 0x000000000000094d */ /* 0x001fea0003800000 */
[----:B------:R-:W0:Y:S01]  /*0080*/  LDCU UR4, c[0x0][0x38c] ;  /* 0x00007180ff0477ac */ /* 0x000e220008000800 */
[----:B------:R-:W-:-:S04]  /*0090*/  MOV R0, 0x0 ;  /* 0x0000000000007802 */ /* 0x000fc80000000f00 */
[----:B------:R1:W2:Y:S01]  /*00a0*/  LDC.64 R2, c[0x4][R0] ;  /* 0x0100000000027b82 */ /* 0x0002a20000000a00 */
[----:B0-----:R-:W-:-:S06]  /*00b0*/  UIMAD.WIDE UR4, UR4, 0x4, URZ ;  /* 0x00000004040478a5 */ /* 0x001fcc000f8e02ff */
[----:B------:R-:W-:Y:S02]  /*00c0*/  IMAD.U32 R7, RZ, RZ, UR5 ;  /* 0x00000005ff077e24 */ /* 0x000fe4000f8e00ff */
[----:B------:R-:W-:Y:S02]  /*00d0*/  IMAD.U32 R5, RZ, RZ, UR5 ;  /* 0x00000005ff057e24 */ /* 0x000fe4000f8e00ff */
[----:B------:R-:W-:Y:S02]  /*00e0*/  IMAD.U32 R4, RZ, RZ, UR4 ;  /* 0x00000004ff047e24 */ /* 0x000fe4000f8e00ff */
[----:B------:R-:W-:Y:S02]  /*00f0*/  IMAD.U32 R6, RZ, RZ, UR4 ;  /* 0x00000004ff067e24 */ /* 0x000fe4000f8e00ff */
[----:B-1----:R-:W-:-:S07]  /*0100*/  IMAD.MOV.U32 R5, RZ, RZ, R7 ;  /* 0x000000ffff057224 */ /* 0x002fce00078e0007 */
[----:B------:R-:W-:-:S07]  /*0110*/  LEPC R20, `(.L_x_32) ;  /* 0x000000001014794e */ /* 0x000fce0000000000 */
[----:B--2---:R-:W-:Y:S05]  /*0120*/  CALL.ABS.NOINC R2 ;  /* 0x0000000002007343 */ /* 0x004fea0003c00000 */
.L_x_32:
[----:B------:R-:W0:Y:S01]  /*0130*/  LDC R6, c[0x0][0x38c] ;  /* 0x0000e300ff067b82 */ /* 0x000e220000000800 */
[----:B------:R-:W-:Y:S01]  /*0140*/  BSSY.RECONVERGENT B0, `(.L_x_33) ;  /* 0x0000016000007945 */ /* 0x000fe20003800200 */
[----:B------:R-:W-:Y:S02]  /*0150*/  IMAD.MOV.U32 R24, RZ, RZ, R4 ;  /* 0x000000ffff187224 */ /* 0x000fe400078e0004 */
[----:B------:R-:W-:-:S04]  /*0160*/  IMAD.MOV.U32 R25, RZ, RZ, R5 ;  /* 0x000000ffff197224 */ /* 0x000fc800078e0005 */
[----:B------:R-:W1:Y:S08]  /*0170*/  LDC.64 R2, c[0x0][0x398] ;  /* 0x0000e600ff027b82 */ /* 0x000e700000000a00 */
[----:B------:R-:W2:Y:S01]  /*0180*/  LDC.64 R16, c[0x0][0x358] ;  /* 0x0000d600ff107b82 */ /* 0x000ea20000000a00 */
[----:B0-----:R-:W-:-:S04]  /*0190*/  VIMNMX R0, PT, PT, R18, R6, PT ;  /* 0x0000000612007248 */ /* 0x001fc80003fe0100 */
[----:B------:R-:W-:-:S13]  /*01a0*/  ISETP.GE.AND P0, PT, R0, 0x1, PT ;  /* 0x000000010000780c */ /* 0x000fda0003f06270 */
[----:B-12---:R-:W-:Y:S05]  /*01b0*/  @!P0 BRA `(.L_x_34) ;  /* 0x0000000000388947 */ /* 0x006fea0003800000 */
[----:B------:R-:W-:Y:S02]  /*01c0*/  IMAD.MOV.U32 R7, RZ, RZ, RZ ;  /* 0x000000ffff077224 */ /* 0x000fe400078e00ff */
[----:B------:R-:W-:-:S07]  /*01d0*/  IMAD.MOV.U32 R0, RZ, RZ, R18 ;  /* 0x000000ffff007224 */ /* 0x000fce00078e0012 */
.L_x_35:
[----:B0-----:R-:W-:Y:S01]  /*01e0*/  IMAD.HI.U32 R4, R0, 0x4ec4ec4f, RZ ;  /* 0x4ec4ec4f00047827 */ /* 0x001fe200078e00ff */
[----:B------:R-:W-:Y:S02]  /*01f0*/  R2UR UR4, R16 ;  /* 0x00000000100472ca */ /* 0x000fe400000e0000 */
[----:B------:R-:W-:Y:S02]  /*0200*/  R2UR UR5, R17 ;  /* 0x00000000110572ca */ /* 0x000fe400000e0000 */
[----:B------:R-:W-:Y:S01]  /*0210*/  SHF.R.U32.HI R9, RZ, 0x3, R4 ;  /* 0x00000003ff097819 */ /* 0x000fe20000011604 */
[----:B------:R-:W-:Y:S01]  /*0220*/  IMAD.WIDE.U32 R4, R7, 0x4, R24 ;  /* 0x0000000407047825 */ /* 0x000fe200078e0018 */
[----:B------:R-:W-:-:S03]  /*0230*/  ISETP.GT.U32.AND P1, PT, R0, 0x19, PT ;  /* 0x000000190000780c */ /* 0x000fc60003f24070 */
[----:B------:R-:W-:Y:S02]  /*0240*/  VIADD R7, R7, 0x1 ;  /* 0x0000000107077836 */ /* 0x000fe40000000000 */
[----:B------:R-:W-:Y:S02]  /*0250*/  IMAD R11, R9, -0x1a, R0 ;  /* 0xffffffe6090b7824 */ /* 0x000fe400078e0200 */
[----:B------:R-:W-:Y:S01]  /*0260*/  IMAD.MOV.U32 R0, RZ, RZ, R9 ;  /* 0x000000ffff007224 */ /* 0x000fe200078e0009 */
[----:B------:R-:W-:Y:S02]  /*0270*/  ISETP.GE.AND P0, PT, R7, R6, PT ;  /* 0x000000060700720c */ /* 0x000fe40003f06270 */
[----:B------:R0:W-:Y:S11]  /*0280*/  ST.E desc[UR4][R4.64], R11 ;  /* 0x0000000b04007985 */ /* 0x0001f6000c101904 */
[----:B------:R-:W-:Y:S05]  /*0290*/  @!P0 BRA P1, `(.L_x_35) ;  /* 0xfffffffc00d08947 */ /* 0x000fea000083ffff */
.L_x_34:
[----:B------:R-:W-:Y:S05]  /*02a0*/  BSYNC.RECONVERGENT B0 ;  /* 0x0000000000007941 */ /* 0x000fea0003800200 */
.L_x_33:
[----:B------:R-:W-:Y:S01]  /*02b0*/  R2UR UR4, R16 ;  /* 0x00000000100472ca */ /* 0x000fe200000e0000 */
[----:B------:R-:W-:Y:S01]  /*02c0*/  IMAD.WIDE R18, R18, 0x4, R2 ;  /* 0x0000000412127825 */ /* 0x000fe200078e0202 */
[----:B------:R-:W-:Y:S02]  /*02d0*/  R2UR UR5, R17 ;  /* 0x00000000110572ca */ /* 0x000fe400000e0000 */
[----:B------:R-:W-:Y:S01]  /*02e0*/  MOV R0, 0x0 ;  /* 0x0000000000007802 */ /* 0x000fe20000000f00 */
[----:B0-----:R-:W-:Y:S02]  /*02f0*/  IMAD.MOV.U32 R4, RZ, RZ, 0x68 ;  /* 0x00000068ff047424 */ /* 0x001fe400078e00ff */
[----:B------:R-:W-:Y:S01]  /*0300*/  IMAD.MOV.U32 R5, RZ, RZ, RZ ;  /* 0x000000ffff057224 */ /* 0x000fe200078e00ff */
[----:B------:R0:W1:Y:S07]  /*0310*/  LDC.64 R2, c[0x4][R0] ;  /* 0x0100000000027b82 */ /* 0x00006e0000000a00 */
[----:B------:R0:W-:Y:S02]  /*0320*/  STG.E desc[UR4][R18.64], RZ ;  /* 0x000000ff12007986 */ /* 0x0001e4000c101904 */
[----:B------:R-:W-:-:S07]  /*0330*/  LEPC R20, `(.L_x_36) ;  /* 0x000000001014794e */ /* 0x000fce0000000000 */
[----:B01----:R-:W-:Y:S05]  /*0340*/  CALL.ABS.NOINC R2 ;  /* 0x0000000002007343 */ /* 0x003fea0003c00000 */
.L_x_36:
[----:B------:R-:W0:Y:S01]  /*0350*/  LDC R7, c[0x0][0x388] ;  /* 0x0000e200ff077b82 */ /* 0x000e220000000800 */
[----:B------:R-:W-:Y:S02]  /*0360*/  IMAD.MOV.U32 R22, RZ, RZ, R4 ;  /* 0x000000ffff167224 */ /* 0x000fe400078e0004 */
[----:B------:R-:W-:Y:S01]  /*0370*/  IMAD.MOV.U32 R23, RZ, RZ, R5 ;  /* 0x000000ffff177224 */ /* 0x000fe200078e0005 */
[----:B0-----:R-:W-:-:S13]  /*0380*/  ISETP.GE.AND P0, PT, R7, 0x1, PT ;  /* 0x000000010700780c */ /* 0x001fda0003f06270 */
[----:B------:R-:W-:Y:S05]  /*0390*/  @!P0 BRA `(.L_x_37) ;  /* 0x0000001000448947 */ /* 0x000fea0003800000 */
[----:B------:R-:W0:Y:S01]  /*03a0*/  LDC R5, c[0x0][0x38c] ;  /* 0x0000e300ff057b82 */ /* 0x000e220000000800 */
[----:B------:R-:W-:Y:S01]  /*03b0*/  BSSY.RECONVERGENT B0, `(.L_x_37) ;  /* 0x000010f000007945 */ /* 0x000fe20003800200 */
[----:B0-----:R-:W-:-:S13]  /*03c0*/  ISETP.GT.AND P0, PT, R5, RZ, PT ;  /* 0x000000ff0500720c */ /* 0x001fda0003f04270 */
[----:B------:R-:W-:Y:S05]  /*03d0*/  @P0 BRA `(.L_x_38) ;  /* 0x0000000000380947 */ /* 0x000fea0003800000 */
[----:B------:R-:W-:Y:S02]  /*03e0*/  R2UR UR4, R16 ;  /* 0x00000000100472ca */ /* 0x000fe400000e0000 */
[----:B------:R-:W-:-:S13]  /*03f0*/  R2UR UR5, R17 ;  /* 0x00000000110572ca */ /* 0x000fda00000e0000 */
[----:B------:R0:W5:Y:S01]  /*0400*/  LD.E R3, desc[UR4][R22.64] ;  /* 0x0000000416037980 */ /* 0x000162000c101900 */
[----:B------:R-:W-:Y:S01]  /*0410*/  BSSY.RECONVERGENT B1, `(.L_x_39) ;  /* 0x0000006000017945 */ /* 0x000fe20003800200 */
[----:B------:R-:W-:-:S07]  /*0420*/  IMAD.MOV.U32 R0, RZ, RZ, RZ ;  /* 0x000000ffff007224 */ /* 0x000fce00078e00ff */
.L_x_40:
[----:B------:R-:W-:Y:S02]  /*0430*/  IMAD.IADD R0, R0, 0x1, R5 ;  /* 0x0000000100007824 */ /* 0x000fe400078e0205 */
[----:B-----5:R-:W-:-:S03]  /*0440*/  VIADD R3, R3, 0x1 ;  /* 0x0000000103037836 */ /* 0x020fc60000000000 */
[----:B------:R-:W-:-:S13]  /*0450*/  ISETP.GE.AND P0, PT, R0, R7, PT ;  /* 0x000000070000720c */ /* 0x000fda0003f06270 */
[----:B------:R-:W-:Y:S05]  /*0460*/  @!P0 BRA `(.L_x_40) ;  /* 0xfffffffc00f08947 */ /* 0x000fea000383ffff */
[----:B------:R-:W-:Y:S05]  /*0470*/  BSYNC.RECONVERGENT B1 ;  /* 0x0000000000017941 */ /* 0x000fea0003800200 */
.L_x_39:
[----:B------:R-:W-:Y:S02]  /*0480*/  R2UR UR4, R16 ;  /* 0x00000000100472ca */ /* 0x000fe400000e0000 */
[----:B------:R-:W-:-:S13]  /*0490*/  R2UR UR5, R17 ;  /* 0x00000000110572ca */ /* 0x000fda00000e0000 */
[----:B------:R1:W-:Y:S01]  /*04a0*/  ST.E desc[UR4][R22.64], R3 ;  /* 0x0000000316007985 */ /* 0x0003e2000c101904 */
[----:B------:R-:W-:Y:S05]  /*04b0*/  BRA `(.L_x_41) ;  /* 0x0000000c00f87947 */ /* 0x000fea0003800000 */
.L_x_38:
[C---:B------:R-:W-:Y:S02]  /*04c0*/  LOP3.LUT R8, R5.reuse, 0x7, RZ, 0xc0, !PT ;  /* 0x0000000705087812 */ /* 0x040fe400078ec0ff */
[C---:B------:R-:W-:Y:S02]  /*04d0*/  LOP3.LUT R9, R5.reuse, 0xf, RZ, 0xc0, !PT ;  /* 0x0000000f05097812 */ /* 0x040fe400078ec0ff */
[----:B------:R-:W-:Y:S01]  /*04e0*/  IADD3 R7, P2, PT, R24, 0x20, RZ ;  /* 0x0000002018077810 */ /* 0x000fe20007f5e0ff */
[----:B------:R-:W-:Y:S01]  /*04f0*/  VIADD R2, R8, 0xffffffff ;  /* 0xffffffff08027836 */ /* 0x000fe20000000000 */
[----:B------:R-:W-:Y:S01]  /*0500*/  LOP3.LUT R6, R5, 0x7ffffff0, RZ, 0xc0, !PT ;  /* 0x7ffffff005067812 */ /* 0x000fe200078ec0ff */
[----:B------:R-:W-:Y:S01]  /*0510*/  VIADD R0, R9, 0xffffffff ;  /* 0xffffffff09007836 */ /* 0x000fe20000000000 */
[----:B------:R-:W-:Y:S01]  /*0520*/  LOP3.LUT R4, R5, 0x3, RZ, 0xc0, !PT ;  /* 0x0000000305047812 */ /* 0x000fe200078ec0ff */
[----:B------:R-:W-:Y:S01]  /*0530*/  IMAD.MOV.U32 R5, RZ, RZ, RZ ;  /* 0x000000ffff057224 */ /* 0x000fe200078e00ff */
[----:B------:R-:W-:Y:S01]  /*0540*/  ISETP.GE.U32.AND P1, PT, R2, 0x3, PT ;  /* 0x000000030200780c */ /* 0x000fe20003f26070 */
[----:B------:R-:W-:Y:S01]  /*0550*/  IMAD.X R3, RZ, RZ, R25, P2 ;  /* 0x000000ffff037224 */ /* 0x000fe200010e0619 */
[----:B------:R-:W-:Y:S01]  /*0560*/  ISETP.GE.U32.AND P0, PT, R0, 0x7, PT ;  /* 0x000000070000780c */ /* 0x000fe20003f06070 */
[----:B------:R-:W-:-:S12]  /*0570*/  IMAD.MOV R2, RZ, RZ, -R6 ;  /* 0x000000ffff027224 */ /* 0x000fd800078e0a06 */
.L_x_48:
[----:B0-----:R-:W0:Y:S01]  /*0580*/  LDC R0, c[0x0][0x38c] ;  /* 0x0000e300ff007b82 */ /* 0x001e220000000800 */
[----:B------:R-:W-:Y:S02]  /*0590*/  IMAD.MOV.U32 R26, RZ, RZ, RZ ;  /* 0x000000ffff1a7224 */ /* 0x000fe400078e00ff */
[----:B------:R-:W-:Y:S01]  /*05a0*/  IMAD.MOV.U32 R20, RZ, RZ, RZ ;  /* 0x000000ffff147224 */ /* 0x000fe200078e00ff */
[----:B0-----:R-:W-:-:S13]  /*05b0*/  ISETP.GE.U32.AND P2, PT, R0, 0x10, PT ;  /* 0x000000100000780c */ /* 0x001fda0003f46070 */
[----:B------:R-:W-:Y:S05]  /*05c0*/  @!P2 BRA `(.L_x_42) ;  /* 0x00000004006ca947 */ /* 0x000fea0003800000 */
[----:B------:R-:W0:Y:S01]  /*05d0*/  LDC.64 R10, c[0x0][0x380] ;  /* 0x0000e000ff0a7b82 */ /* 0x000e220000000a00 */
[----:B------:R-:W-:Y:S01]  /*05e0*/  BSSY.RECONVERGENT B1, `(.L_x_43) ;  /* 0x0000058000017945 */ /* 0x000fe20003800200 */
[----:B------:R-:W-:Y:S01]  /*05f0*/  IMAD.MOV.U32 R20, RZ, RZ, RZ ;  /* 0x000000ffff147224 */ /* 0x000fe200078e00ff */
[----:B------:R-:W-:Y:S01]  /*0600*/  MOV R26, R3 ;  /* 0x00000003001a7202 */ /* 0x000fe20000000f00 */
[----:B------:R-:W-:Y:S02]  /*0610*/  IMAD.MOV.U32 R15, RZ, RZ, R7 ;  /* 0x000000ffff0f7224 */ /* 0x000fe400078e0007 */
[----:B------:R-:W-:Y:S01]  /*0620*/  IMAD.MOV.U32 R14, RZ, RZ, R2 ;  /* 0x000000ffff0e7224 */ /* 0x000fe200078e0002 */
[----:B0-----:R-:W-:-:S04]  /*0630*/  IADD3 R12, P2, P3, R5, 0x7, R10 ;  /* 0x00000007050c7810 */ /* 0x001fc80007b5e00a */
[----:B------:R-:W-:-:S09]  /*0640*/  IADD3.X R13, PT, PT, RZ, R11, RZ, P2, P3 ;  /* 0x0000000bff0d7210 */ /* 0x000fd200017e64ff */
.L_x_44:
[C---:B------:R-:W-:Y:S02]  /*0650*/  R2UR UR4, R16.reuse ;  /* 0x00000000100472ca */ /* 0x040fe400000e0000 */
[C---:B------:R-:W-:Y:S02]  /*0660*/  R2UR UR5, R17.reuse ;  /* 0x00000000110572ca */ /* 0x040fe400000e0000 */
[C---:B------:R-:W-:Y:S02]  /*0670*/  R2UR UR8, R16.reuse ;  /* 0x00000000100872ca */ /* 0x040fe400000e0000 */
[C---:B------:R-:W-:Y:S02]  /*0680*/  R2UR UR9, R17.reuse ;  /* 0x00000000110972ca */ /* 0x040fe400000e0000 */
[----:B------:R-:W-:Y:S02]  /*0690*/  R2UR UR6, R16 ;  /* 0x00000000100672ca */ /* 0x000fe400000e0000 */
[----:B------:R-:W-:Y:S01]  /*06a0*/  R2UR UR7, R17 ;  /* 0x00000000110772ca */ /* 0x000fe200000e0000 */
[----:B------:R-:W-:-:S02]  /*06b0*/  IMAD.MOV.U32 R10, RZ, RZ, R15 ;  /* 0x000000ffff0a7224 */ /* 0x000fc400078e000f */
[----:B------:R-:W-:Y:S02]  /*06c0*/  IMAD.MOV.U32 R11, RZ, RZ, R26 ;  /* 0x000000ffff0b7224 */ /* 0x000fe400078e001a */
[----:B------:R-:W2:Y:S04]  /*06d0*/  LDG.E.S8 R21, desc[UR4][R12.64+-0x7] ;  /* 0xfffff9040c157981 */ /* 0x000ea8000c1e1300 */
[----:B------:R-:W3:Y:S04]  /*06e0*/  LDG.E.S8 R27, desc[UR8][R12.64+-0x6] ;  /* 0xfffffa080c1b7981 */ /* 0x000ee8000c1e1300 */
[----:B------:R-:W4:Y:S04]  /*06f0*/  LD.E R26, desc[UR6][R10.64+-0x20] ;  /* 0xffffe0060a1a7980 */ /* 0x000f28000c101900 */
[----:B------:R-:W5:Y:S04]  /*0700*/  LD.E R15, desc[UR4][R10.64+-0x1c] ;  /* 0xffffe4040a0f7980 */ /* 0x000f68000c101900 */
[----:B------:R-:W5:Y:S01]  /*0710*/  LDG.E.S8 R28, desc[UR8][R12.64+-0x4] ;  /* 0xfffffc080c1c7981 */ /* 0x000f62000c1e1300 */
[----:B--2---:R-:W-:-:S02]  /*0720*/  VIADD R21, R21, 0xffffff9f ;  /* 0xffffff9f15157836 */ /* 0x004fc40000000000 */
[----:B---3--:R-:W-:Y:S02]  /*0730*/  VIADD R27, R27, 0xffffff9f ;  /* 0xffffff9f1b1b7836 */ /* 0x008fe40000000000 */
[----:B----4-:R-:W-:Y:S02]  /*0740*/  IMAD R26, R21, R26, R20 ;  /* 0x0000001a151a7224 */ /* 0x010fe400078e0214 */
[----:B------:R-:W2:Y:S02]  /*0750*/  LDG.E.S8 R20, desc[UR4][R12.64+-0x5] ;  /* 0xfffffb040c147981 */ /* 0x000ea4000c1e1300 */
[----:B-----5:R-:W-:Y:S02]  /*0760*/  IMAD R26, R27, R15, R26 ;  /* 0x0000000f1b1a7224 */ /* 0x020fe400078e021a */
[----:B------:R-:W3:Y:S04]  /*0770*/  LD.E R27, desc[UR6][R10.64+-0x18] ;  /* 0xffffe8060a1b7980 */ /* 0x000ee8000c101900 */
[----:B------:R-:W4:Y:S01]  /*0780*/  LD.E R15, desc[UR4][R10.64+-0x14] ;  /* 0xffffec040a0f7980 */ /* 0x000f22000c101900 */
[----:B------:R-:W-:-:S02]  /*0790*/  VIADD R28, R28, 0xffffff9f ;  /* 0xffffff9f1c1c7836 */ /* 0x000fc40000000000 */
[----:B--2---:R-:W-:Y:S02]  /*07a0*/  VIADD R21, R20, 0xffffff9f ;  /* 0xffffff9f14157836 */ /* 0x004fe40000000000 */
[----:B------:R-:W2:Y:S02]  /*07b0*/  LDG.E.S8 R20, desc[UR4][R12.64+-0x3] ;  /* 0xfffffd040c147981 */ /* 0x000ea4000c1e1300 */
[----:B---3--:R-:W-:Y:S02]  /*07c0*/  IMAD R26, R21, R27, R26 ;  /* 0x0000001b151a7224 */ /* 0x008fe400078e021a */
[----:B------:R-:W3:Y:S02]  /*07d0*/  LD.E R27, desc[UR6][R10.64+-0x10] ;  /* 0xfffff0060a1b7980 */ /* 0x000ee4000c101900 */
[----:B----4-:R-:W-:Y:S02]  /*07e0*/  IMAD R26, R28, R15, R26 ;  /* 0x0000000f1c1a7224 */ /* 0x010fe400078e021a */
[----:B------:R-:W4:Y:S04]  /*07f0*/  LDG.E.S8 R28, desc[UR8][R12.64+-0x2] ;  /* 0xfffffe080c1c7981 */ /* 0x000f28000c1e1300 */
[----:B------:R-:W5:Y:S01]  /*0800*/  LD.E R15, desc[UR4][R10.64+-0xc] ;  /* 0xfffff4040a0f7980 */ /* 0x000f62000c101900 */
[----:B--2---:R-:W-:-:S03]  /*0810*/  VIADD R21, R20, 0xffffff9f ;  /* 0xffffff9f14157836 */ /* 0x004fc60000000000 */
[----:B------:R-:W2:Y:S01]  /*0820*/  LDG.E.S8 R20, desc[UR4][R12.64+-0x1] ;  /* 0xffffff040c147981 */ /* 0x000ea2000c1e1300 */
[----:B---3--:R-:W-:-:S03]  /*0830*/  IMAD R26, R21, R27, R26 ;  /* 0x0000001b151a7224 */ /* 0x008fc600078e021a */
[----:B------:R-:W3:Y:S01]  /*0840*/  LD.E R27, desc[UR6][R10.64+-0x8] ;  /* 0xfffff8060a1b7980 */ /* 0x000ee2000c101900 */
[----:B----4-:R-:W-:-:S04]  /*0850*/  VIADD R28, R28, 0xffffff9f ;  /* 0xffffff9f1c1c7836 */ /* 0x010fc80000000000 */
[----:B-----5:R-:W-:Y:S02]  /*0860*/  IMAD R26, R28, R15, R26 ;  /* 0x0000000f1c1a7224 */ /* 0x020fe400078e021a */
        /* <DEDUP_REMOVED lines=26> */
[----:B------:R-:W-:Y:S02]  /*0a10*/  R2UR UR10, R16 ;  /* 0x00000000100a72ca */ /* 0x000fe400000e0000 */
[----:B------:R-:W-:Y:S01]  /*0a20*/  R2UR UR11, R17 ;  /* 0x00000000110b72ca */ /* 0x000fe200000e0000 */
[----:B--2---:R-:W-:-:S02]  /*0a30*/  VIADD R21, R20, 0xffffff9f ;  /* 0xffffff9f14157836 */ /* 0x004fc40000000000 */
[----:B------:R-:W2:Y:S02]  /*0a40*/  LDG.E.S8 R20, desc[UR4][R12.64+0x7] ;  /* 0x000007040c147981 */ /* 0x000ea4000c1e1300 */
[----:B---3--:R-:W-:Y:S02]  /*0a50*/  IMAD R26, R21, R27, R26 ;  /* 0x0000001b151a7224 */ /* 0x008fe400078e021a */
[----:B------:R-:W3:Y:S01]  /*0a60*/  LD.E R27, desc[UR6][R10.64+0x18] ;  /* 0x000018060a1b7980 */ /* 0x000ee2000c101900 */
[----:B----4-:R-:W-:-:S04]  /*0a70*/  VIADD R28, R28, 0xffffff9f ;  /* 0xffffff9f1c1c7836 */ /* 0x010fc80000000000 */
[----:B-----5:R-:W-:Y:S02]  /*0a80*/  IMAD R26, R28, R15, R26 ;  /* 0x0000000f1c1a7224 */ /* 0x020fe400078e021a */
[----:B------:R0:W4:Y:S04]  /*0a90*/  LDG.E.S8 R28, desc[UR8][R12.64+0x8] ;  /* 0x000008080c1c7981 */ /* 0x000128000c1e1300 */
[----:B------:R-:W5:Y:S01]  /*0aa0*/  LD.E R15, desc[UR10][R10.64+0x1c] ;  /* 0x00001c0a0a0f7980 */ /* 0x000f62000c101900 */
[----:B------:R-:W-:-:S05]  /*0ab0*/  VIADD R14, R14, 0x10 ;  /* 0x000000100e0e7836 */ /* 0x000fca0000000000 */
[----:B------:R-:W-:Y:S02]  /*0ac0*/  ISETP.NE.AND P2, PT, R14, RZ, PT ;  /* 0x000000ff0e00720c */ /* 0x000fe40003f45270 */
[----:B0-----:R-:W-:-:S04]  /*0ad0*/  IADD3 R12, P3, PT, R12, 0x10, RZ ;  /* 0x000000100c0c7810 */ /* 0x001fc80007f7e0ff */
[----:B------:R-:W-:Y:S01]  /*0ae0*/  IADD3.X R13, PT, PT, RZ, R13, RZ, P3, !PT ;  /* 0x0000000dff0d7210 */ /* 0x000fe20001ffe4ff */
[----:B--2---:R-:W-:-:S04]  /*0af0*/  VIADD R21, R20, 0xffffff9f ;  /* 0xffffff9f14157836 */ /* 0x004fc80000000000 */
[----:B---3--:R-:W-:Y:S02]  /*0b00*/  IMAD R26, R21, R27, R26 ;  /* 0x0000001b151a7224 */ /* 0x008fe400078e021a */
[----:B----4-:R-:W-:-:S04]  /*0b10*/  VIADD R28, R28, 0xffffff9f ;  /* 0xffffff9f1c1c7836 */ /* 0x010fc80000000000 */
[----:B-----5:R-:W-:Y:S01]  /*0b20*/  IMAD R20, R28, R15, R26 ;  /* 0x0000000f1c147224 */ /* 0x020fe200078e021a */
[----:B------:R-:W-:-:S05]  /*0b30*/  IADD3 R15, P4, PT, R10, 0x40, RZ ;  /* 0x000000400a0f7810 */ /* 0x000fca0007f9e0ff */
[----:B------:R-:W-:Y:S01]  /*0b40*/  IMAD.X R26, RZ, RZ, R11, P4 ;  /* 0x000000ffff1a7224 */ /* 0x000fe200020e060b */
[----:B------:R-:W-:Y:S07]  /*0b50*/  @P2 BRA `(.L_x_44) ;  /* 0xfffffff800bc2947 */ /* 0x000fee000383ffff */
[----:B------:R-:W-:Y:S05]  /*0b60*/  BSYNC.RECONVERGENT B1 ;  /* 0x0000000000017941 */ /* 0x000fea0003800200 */
.L_x_43:
[----:B------:R-:W-:-:S07]  /*0b70*/  IMAD.MOV.U32 R26, RZ, RZ, R6 ;  /* 0x000000ffff1a7224 */ /* 0x000fce00078e0006 */
.L_x_42:
[----:B------:R-:W-:-:S13]  /*0b80*/  ISETP.NE.AND P2, PT, R9, RZ, PT ;  /* 0x000000ff0900720c */ /* 0x000fda0003f45270 */
[----:B------:R-:W-:Y:S05]  /*0b90*/  @!P2 BRA `(.L_x_45) ;  /* 0x000000080000a947 */ /* 0x000fea0003800000 */
[----:B------:R-:W-:Y:S01]  /*0ba0*/  ISETP.NE.AND P2, PT, R8, RZ, PT ;  /* 0x000000ff0800720c */ /* 0x000fe20003f45270 */
[----:B------:R-:W-:-:S12]  /*0bb0*/  @!P0 BRA `(.L_x_46) ;  /* 0x0000000000d08947 */ /* 0x000fd80003800000 */
[----:B------:R-:W0:Y:S01]  /*0bc0*/  LDCU.64 UR4, c[0x0][0x380] ;  /* 0x00007000ff0477ac */ /* 0x000e220008000a00 */
[----:B------:R-:W-:Y:S01]  /*0bd0*/  IMAD.IADD R10, R26, 0x1, R5 ;  /* 0x000000011a0a7824 */ /* 0x000fe200078e0205 */
[----:B------:R-:W-:Y:S01]  /*0be0*/  R2UR UR6, R16 ;  /* 0x00000000100672ca */ /* 0x000fe200000e0000 */
[----:B------:R-:W-:Y:S01]  /*0bf0*/  IMAD.WIDE.U32 R12, R26, 0x4, R24 ;  /* 0x000000041a0c7825 */ /* 0x000fe200078e0018 */
[C---:B------:R-:W-:Y:S02]  /*0c00*/  R2UR UR7, R17.reuse ;  /* 0x00000000110772ca */ /* 0x040fe400000e0000 */
[C---:B------:R-:W-:Y:S02]  /*0c10*/  R2UR UR8, R16.reuse ;  /* 0x00000000100872ca */ /* 0x040fe400000e0000 */
[----:B------:R-:W-:Y:S02]  /*0c20*/  R2UR UR9, R17 ;  /* 0x00000000110972ca */ /* 0x000fe400000e0000 */
[----:B------:R-:W-:-:S02]  /*0c30*/  R2UR UR10, R16 ;  /* 0x00000000100a72ca */ /* 0x000fc400000e0000 */
[C---:B------:R-:W-:Y:S02]  /*0c40*/  R2UR UR11, R17.reuse ;  /* 0x00000000110b72ca */ /* 0x040fe400000e0000 */
[----:B------:R-:W-:Y:S02]  /*0c50*/  R2UR UR12, R16 ;  /* 0x00000000100c72ca */ /* 0x000fe400000e0000 */
[----:B------:R-:W-:Y:S01]  /*0c60*/  R2UR UR13, R17 ;  /* 0x00000000110d72ca */ /* 0x000fe200000e0000 */
[----:B------:R-:W2:Y:S01]  /*0c70*/  LD.E R28, desc[UR6][R12.64+0x14] ;  /* 0x000014060c1c7980 */ /* 0x000ea2000c101900 */
[----:B0-----:R-:W-:-:S03]  /*0c80*/  IADD3 R10, P3, PT, R10, UR4, RZ ;  /* 0x000000040a0a7c10 */ /* 0x001fc6000ff7e0ff */
[----:B------:R-:W3:Y:S02]  /*0c90*/  LD.E R27, desc[UR8][R12.64] ;  /* 0x000000080c1b7980 */ /* 0x000ee4000c101900 */
[----:B------:R-:W-:-:S05]  /*0ca0*/  IMAD.X R11, RZ, RZ, UR5, P3 ;  /* 0x00000005ff0b7e24 */ /* 0x000fca00098e06ff */
[----:B------:R-:W4:Y:S01]  /*0cb0*/  LDG.E.S8 R10, desc[UR6][R10.64] ;  /* 0x000000060a0a7981 */ /* 0x000f22000c1e1300 */
[----:B------:R-:W-:Y:S02]  /*0cc0*/  IADD3 R14, P3, P4, R26, UR4, R5 ;  /* 0x000000041a0e7c10 */ /* 0x000fe4000fc7e005 */
[C---:B------:R-:W-:Y:S02]  /*0cd0*/  R2UR UR4, R16.reuse ;  /* 0x00000000100472ca */ /* 0x040fe400000e0000 */
[----:B------:R-:W-:Y:S02]  /*0ce0*/  IADD3.X R15, PT, PT, RZ, UR5, RZ, P3, P4 ;  /* 0x00000005ff0f7c10 */ /* 0x000fe40009fe84ff */
[C---:B------:R-:W-:Y:S01]  /*0cf0*/  R2UR UR5, R17.reuse ;  /* 0x00000000110572ca */ /* 0x040fe200000e0000 */
[----:B------:R-:W5:Y:S01]  /*0d00*/  LD.E R11, desc[UR8][R12.64+0x4] ;  /* 0x000004080c0b7980 */ /* 0x000f62000c101900 */
[----:B------:R-:W-:Y:S02]  /*0d10*/  R2UR UR14, R16 ;  /* 0x00000000100e72ca */ /* 0x000fe400000e0000 */
[----:B------:R-:W-:Y:S01]  /*0d20*/  R2UR UR15, R17 ;  /* 0x00000000110f72ca */ /* 0x000fe200000e0000 */
[----:B------:R-:W2:Y:S01]  /*0d30*/  LDG.E.S8 R29, desc[UR12][R14.64+0x7] ;  /* 0x0000070c0e1d7981 */ /* 0x000ea2000c1e1300 */
[----:B----4-:R-:W-:-:S03]  /*0d40*/  VIADD R21, R10, 0xffffff9f ;  /* 0xffffff9f0a157836 */ /* 0x010fc60000000000 */
[----:B------:R-:W4:Y:S01]  /*0d50*/  LD.E R10, desc[UR6][R12.64+0x8] ;  /* 0x000008060c0a7980 */ /* 0x000f22000c101900 */
[----:B---3--:R-:W-:-:S03]  /*0d60*/  IMAD R21, R21, R27, R20 ;  /* 0x0000001b15157224 */ /* 0x008fc600078e0214 */
[----:B------:R-:W3:Y:S04]  /*0d70*/  LDG.E.S8 R20, desc[UR6][R14.64+0x1] ;  /* 0x000001060e147981 */ /* 0x000ee8000c1e1300 */
[----:B------:R-:W5:Y:S01]  /*0d80*/  LDG.E.S8 R27, desc[UR4][R14.64+0x2] ;  /* 0x000002040e1b7981 */ /* 0x000f62000c1e1300 */
[----:B---3--:R-:W-:Y:S02]  /*0d90*/  VIADD R20, R20, 0xffffff9f ;  /* 0xffffff9f14147836 */ /* 0x008fe40000000000 */
[----:B-----5:R-:W-:Y:S02]  /*0da0*/  VIADD R27, R27, 0xffffff9f ;  /* 0xffffff9f1b1b7836 */ /* 0x020fe40000000000 */
[----:B------:R-:W-:Y:S02]  /*0db0*/  IMAD R11, R20, R11, R21 ;  /* 0x0000000b140b7224 */ /* 0x000fe400078e0215 */
[----:B------:R-:W3:Y:S02]  /*0dc0*/  LDG.E.S8 R20, desc[UR4][R14.64+0x3] ;  /* 0x000003040e147981 */ /* 0x000ee4000c1e1300 */
[----:B----4-:R-:W-:-:S02]  /*0dd0*/  IMAD R11, R27, R10, R11 ;  /* 0x0000000a1b0b7224 */ /* 0x010fc400078e020b */
[----:B------:R-:W4:Y:S04]  /*0de0*/  LDG.E.S8 R27, desc[UR8][R14.64+0x4] ;  /* 0x000004080e1b7981 */ /* 0x000f28000c1e1300 */
[----:B------:R-:W5:Y:S04]  /*0df0*/  LD.E R21, desc[UR6][R12.64+0xc] ;  /* 0x00000c060c157980 */ /* 0x000f68000c101900 */
[----:B------:R-:W2:Y:S01]  /*0e00*/  LD.E R10, desc[UR4][R12.64+0x10] ;  /* 0x000010040c0a7980 */ /* 0x000ea2000c101900 */
[----:B---3--:R-:W-:Y:S02]  /*0e10*/  VIADD R20, R20, 0xffffff9f ;  /* 0xffffff9f14147836 */ /* 0x008fe40000000000 */
[----:B----4-:R-:W-:-:S02]  /*0e20*/  VIADD R27, R27, 0xffffff9f ;  /* 0xffffff9f1b1b7836 */ /* 0x010fc40000000000 */
[----:B-----5:R-:W-:Y:S02]  /*0e30*/  IMAD R11, R20, R21, R11 ;  /* 0x00000015140b7224 */ /* 0x020fe400078e020b */
[----:B------:R-:W3:Y:S02]  /*0e40*/  LDG.E.S8 R21, desc[UR4][R14.64+0x5] ;  /* 0x000005040e157981 */ /* 0x000ee4000c1e1300 */
[----:B--2---:R-:W-:Y:S02]  /*0e50*/  IMAD R11, R27, R10, R11 ;  /* 0x0000000a1b0b7224 */ /* 0x004fe400078e020b */
[----:B------:R-:W2:Y:S04]  /*0e60*/  LDG.E.S8 R27, desc[UR8][R14.64+0x6] ;  /* 0x000006080e1b7981 */ /* 0x000ea8000c1e1300 */
[----:B------:R-:W4:Y:S04]  /*0e70*/  LD.E R10, desc[UR10][R12.64+0x18] ;  /* 0x0000180a0c0a7980 */ /* 0x000f28000c101900 */
[----:B------:R-:W5:Y:S01]  /*0e80*/  LD.E R20, desc[UR14][R12.64+0x1c] ;  /* 0x00001c0e0c147980 */ /* 0x000f62000c101900 */
[----:B------:R-:W-:-:S02]  /*0e90*/  VIADD R29, R29, 0xffffff9f ;  /* 0xffffff9f1d1d7836 */ /* 0x000fc40000000000 */
[----:B------:R-:W-:Y:S02]  /*0ea0*/  VIADD R26, R26, 0x8 ;  /* 0x000000081a1a7836 */ /* 0x000fe40000000000 */
[----:B---3--:R-:W-:-:S04]  /*0eb0*/  VIADD R21, R21, 0xffffff9f ;  /* 0xffffff9f15157836 */ /* 0x008fc80000000000 */
[----:B------:R-:W-:Y:S02]  /*0ec0*/  IMAD R11, R21, R28, R11 ;  /* 0x0000001c150b7224 */ /* 0x000fe400078e020b */
[----:B--2---:R-:W-:-:S04]  /*0ed0*/  VIADD R27, R27, 0xffffff9f ;  /* 0xffffff9f1b1b7836 */ /* 0x004fc80000000000 */
[----:B----4-:R-:W-:-:S04]  /*0ee0*/  IMAD R11, R27, R10, R11 ;  /* 0x0000000a1b0b7224 */ /* 0x010fc800078e020b */
[----:B-----5:R-:W-:-:S07]  /*0ef0*/  IMAD R20, R29, R20, R11 ;  /* 0x000000141d147224 */ /* 0x020fce00078e020b */
.L_x_46:
        /* <DEDUP_REMOVED lines=8> */
[----:B------:R-:W-:Y:S02]  /*0f80*/  R2UR UR8, R16 ;  /* 0x00000000100872ca */ /* 0x000fe400000e0000 */
[----:B------:R-:W-:Y:S02]  /*0f90*/  R2UR UR9, R17 ;  /* 0x00000000110972ca */ /* 0x000fe400000e0000 */
[----:B0-----:R-:W-:-:S11]  /*0fa0*/  IADD3 R12, P3, PT, R12, UR4, RZ ;  /* 0x000000040c0c7c10 */ /* 0x001fd6000ff7e0ff */
[----:B------:R-:W2:Y:S01]  /*0fb0*/  LD.E R27, desc[UR8][R10.64] ;  /* 0x000000080a1b7980 */ /* 0x000ea2000c101900 */
[----:B------:R-:W-:Y:S01]  /*0fc0*/  IMAD.X R13, RZ, RZ, UR5, P3 ;  /* 0x00000005ff0d7e24 */ /* 0x000fe200098e06ff */
[----:B------:R-:W-:Y:S02]  /*0fd0*/  R2UR UR10, R16 ;  /* 0x00000000100a72ca */ /* 0x000fe400000e0000 */
[----:B------:R-:W3:Y:S04]  /*0fe0*/  LD.E R28, desc[UR8][R10.64+0x4] ;  /* 0x000004080a1c7980 */ /* 0x000ee8000c101900 */
[----:B------:R-:W4:Y:S01]  /*0ff0*/  LDG.E.S8 R12, desc[UR6][R12.64] ;  /* 0x000000060c0c7981 */ /* 0x000f22000c1e1300 */
[----:B------:R-:W-:Y:S02]  /*1000*/  IADD3 R14, P3, P4, R26, UR4, R5 ;  /* 0x000000041a0e7c10 */ /* 0x000fe4000fc7e005 */
[----:B------:R-:W-:-:S02]  /*1010*/  R2UR UR11, R17 ;  /* 0x00000000110b72ca */ /* 0x000fc400000e0000 */
[----:B------:R-:W-:Y:S02]  /*1020*/  IADD3.X R15, PT, PT, RZ, UR5, RZ, P3, P4 ;  /* 0x00000005ff0f7c10 */ /* 0x000fe40009fe84ff */
[C---:B------:R-:W-:Y:S02]  /*1030*/  R2UR UR12, R16.reuse ;  /* 0x00000000100c72ca */ /* 0x040fe400000e0000 */
[C---:B------:R-:W-:Y:S01]  /*1040*/  R2UR UR13, R17.reuse ;  /* 0x00000000110d72ca */ /* 0x040fe200000e0000 */
[----:B------:R-:W5:Y:S01]  /*1050*/  LDG.E.S8 R13, desc[UR6][R14.64+0x1] ;  /* 0x000001060e0d7981 */ /* 0x000f62000c1e1300 */
[C---:B------:R-:W-:Y:S02]  /*1060*/  R2UR UR4, R16.reuse ;  /* 0x00000000100472ca */ /* 0x040fe400000e0000 */
[----:B------:R-:W-:Y:S02]  /*1070*/  R2UR UR5, R17 ;  /* 0x00000000110572ca */ /* 0x000fe400000e0000 */
[----:B------:R-:W-:-:S02]  /*1080*/  R2UR UR14, R16 ;  /* 0x00000000100e72ca */ /* 0x000fc400000e0000 */
[----:B------:R-:W-:-:S09]  /*1090*/  R2UR UR15, R17 ;  /* 0x00000000110f72ca */ /* 0x000fd200000e0000 */
[----:B------:R-:W3:Y:S01]  /*10a0*/  LDG.E.S8 R29, desc[UR4][R14.64+0x3] ;  /* 0x000003040e1d7981 */ /* 0x000ee2000c1e1300 */
[----:B----4-:R-:W-:-:S03]  /*10b0*/  VIADD R21, R12, 0xffffff9f ;  /* 0xffffff9f0c157836 */ /* 0x010fc60000000000 */
[----:B------:R-:W4:Y:S01]  /*10c0*/  LD.E R12, desc[UR12][R10.64+0x8] ;  /* 0x0000080c0a0c7980 */ /* 0x000f22000c101900 */
[----:B--2---:R-:W-:-:S03]  /*10d0*/  IMAD R21, R21, R27, R20 ;  /* 0x0000001b15157224 */ /* 0x004fc600078e0214 */
[----:B------:R-:W2:Y:S04]  /*10e0*/  LDG.E.S8 R27, desc[UR10][R14.64+0x2] ;  /* 0x0000020a0e1b7981 */ /* 0x000ea8000c1e1300 */
[----:B------:R-:W4:Y:S01]  /*10f0*/  LD.E R20, desc[UR14][R10.64+0xc] ;  /* 0x00000c0e0a147980 */ /* 0x000f22000c101900 */
[----:B-----5:R-:W-:-:S04]  /*1100*/  VIADD R13, R13, 0xffffff9f ;  /* 0xffffff9f0d0d7836 */ /* 0x020fc80000000000 */
[----:B---3--:R-:W-:Y:S02]  /*1110*/  IMAD R13, R13, R28, R21 ;  /* 0x0000001c0d0d7224 */ /* 0x008fe400078e0215 */
[----:B------:R-:W-:Y:S02]  /*1120*/  VIADD R26, R26, 0x4 ;  /* 0x000000041a1a7836 */ /* 0x000fe40000000000 */
[----:B------:R-:W-:Y:S02]  /*1130*/  VIADD R29, R29, 0xffffff9f ;  /* 0xffffff9f1d1d7836 */ /* 0x000fe40000000000 */
[----:B--2---:R-:W-:-:S04]  /*1140*/  VIADD R27, R27, 0xffffff9f ;  /* 0xffffff9f1b1b7836 */ /* 0x004fc80000000000 */
[----:B----4-:R-:W-:-:S04]  /*1150*/  IMAD R13, R27, R12, R13 ;  /* 0x0000000c1b0d7224 */ /* 0x010fc800078e020d */
[----:B------:R-:W-:-:S07]  /*1160*/  IMAD R20, R29, R20, R13 ;  /* 0x000000141d147224 */ /* 0x000fce00078e020d */
.L_x_47:
[----:B------:R-:W-:Y:S05]  /*1170*/  @!P2 BRA `(.L_x_45) ;  /* 0x000000000088a947 */ /* 0x000fea0003800000 */
[----:B------:R-:W0:Y:S01]  /*1180*/  LDCU.64 UR4, c[0x0][0x380] ;  /* 0x00007000ff0477ac */ /* 0x000e220008000a00 */
[C---:B------:R-:W-:Y:S01]  /*1190*/  IADD3 R12, PT, PT, R26.reuse, R5, RZ ;  /* 0x000000051a0c7210 */ /* 0x040fe20007ffe0ff */
[----:B------:R-:W-:Y:S01]  /*11a0*/  IMAD.WIDE.U32 R10, R26, 0x4, R24 ;  /* 0x000000041a0a7825 */ /* 0x000fe200078e0018 */
[C---:B------:R-:W-:Y:S02]  /*11b0*/  R2UR UR6, R16.reuse ;  /* 0x00000000100672ca */ /* 0x040fe400000e0000 */
[C---:B------:R-:W-:Y:S02]  /*11c0*/  R2UR UR7, R17.reuse ;  /* 0x00000000110772ca */ /* 0x040fe400000e0000 */
[----:B------:R-:W-:Y:S02]  /*11d0*/  R2UR UR8, R16 ;  /* 0x00000000100872ca */ /* 0x000fe400000e0000 */
[----:B------:R-:W-:Y:S02]  /*11e0*/  R2UR UR9, R17 ;  /* 0x00000000110972ca */ /* 0x000fe400000e0000 */
[----:B0-----:R-:W-:-:S11]  /*11f0*/  IADD3 R12, P2, PT, R12, UR4, RZ ;  /* 0x000000040c0c7c10 */ /* 0x001fd6000ff5e0ff */
[----:B------:R-:W2:Y:S01]  /*1200*/  LD.E R14, desc[UR8][R10.64] ;  /* 0x000000080a0e7980 */ /* 0x000ea2000c101900 */
[----:B------:R-:W-:-:S05]  /*1210*/  IMAD.X R13, RZ, RZ, UR5, P2 ;  /* 0x00000005ff0d7e24 */ /* 0x000fca00090e06ff */
[----:B------:R-:W3:Y:S01]  /*1220*/  LDG.E.S8 R12, desc[UR6][R12.64] ;  /* 0x000000060c0c7981 */ /* 0x000ee2000c1e1300 */
[----:B------:R-:W-:Y:S01]  /*1230*/  ISETP.NE.AND P2, PT, R4, 0x1, PT ;  /* 0x000000010400780c */ /* 0x000fe20003f45270 */
[----:B---3--:R-:W-:-:S04]  /*1240*/  VIADD R15, R12, 0xffffff9f ;  /* 0xffffff9f0c0f7836 */ /* 0x008fc80000000000 */
[----:B--2---:R-:W-:-:S08]  /*1250*/  IMAD R20, R15, R14, R20 ;  /* 0x0000000e0f147224 */ /* 0x004fd000078e0214 */
[----:B------:R-:W-:Y:S05]  /*1260*/  @!P2 BRA `(.L_x_45) ;  /* 0x00000000004ca947 */ /* 0x000fea0003800000 */
[----:B------:R-:W-:Y:S02]  /*1270*/  ISETP.NE.AND P2, PT, R4, 0x2, PT ;  /* 0x000000020400780c */ /* 0x000fe40003f45270 */
[----:B------:R-:W-:Y:S02]  /*1280*/  R2UR UR6, R16 ;  /* 0x00000000100672ca */ /* 0x000fe400000e0000 */
[C---:B------:R-:W-:Y:S02]  /*1290*/  R2UR UR7, R17.reuse ;  /* 0x00000000110772ca */ /* 0x040fe400000e0000 */
[----:B------:R-:W-:Y:S02]  /*12a0*/  IADD3 R12, P3, P4, R26, UR4, R5 ;  /* 0x000000041a0c7c10 */ /* 0x000fe4000fc7e005 */
[----:B------:R-:W-:Y:S02]  /*12b0*/  R2UR UR8, R16 ;  /* 0x00000000100872ca */ /* 0x000fe400000e0000 */
[----:B------:R-:W-:-:S02]  /*12c0*/  R2UR UR9, R17 ;  /* 0x00000000110972ca */ /* 0x000fc400000e0000 */
[----:B------:R-:W-:Y:S02]  /*12d0*/  IADD3.X R13, PT, PT, RZ, UR5, RZ, P3, P4 ;  /* 0x00000005ff0d7c10 */ /* 0x000fe40009fe84ff */
[C---:B------:R-:W-:Y:S02]  /*12e0*/  @P2 R2UR UR10, R16.reuse ;  /* 0x00000000100a22ca */ /* 0x040fe400000e0000 */
[C---:B------:R-:W-:Y:S01]  /*12f0*/  @P2 R2UR UR11, R17.reuse ;  /* 0x00000000110b22ca */ /* 0x040fe200000e0000 */
[----:B------:R-:W2:Y:S01]  /*1300*/  LDG.E.S8 R14, desc[UR6][R12.64+0x1] ;  /* 0x000001060c0e7981 */ /* 0x000ea2000c1e1300 */
[----:B------:R-:W-:Y:S02]  /*1310*/  @P2 R2UR UR4, R16 ;  /* 0x00000000100422ca */ /* 0x000fe400000e0000 */
[----:B------:R-:W-:-:S03]  /*1320*/  @P2 R2UR UR5, R17 ;  /* 0x00000000110522ca */ /* 0x000fc600000e0000 */
[----:B------:R-:W3:Y:S06]  /*1330*/  LD.E R21, desc[UR8][R10.64+0x4] ;  /* 0x000004080a157980 */ /* 0x000eec000c101900 */
[----:B------:R-:W4:Y:S04]  /*1340*/  @P2 LDG.E.S8 R26, desc[UR10][R12.64+0x2] ;  /* 0x0000020a0c1a2981 */ /* 0x000f28000c1e1300 */
[----:B------:R-:W5:Y:S01]  /*1350*/  @P2 LD.E R28, desc[UR4][R10.64+0x8] ;  /* 0x000008040a1c2980 */ /* 0x000f62000c101900 */
[----:B--2---:R-:W-:-:S04]  /*1360*/  VIADD R15, R14, 0xffffff9f ;  /* 0xffffff9f0e0f7836 */ /* 0x004fc80000000000 */
[----:B---3--:R-:W-:Y:S02]  /*1370*/  IMAD R20, R15, R21, R20 ;  /* 0x000000150f147224 */ /* 0x008fe400078e0214 */
[----:B----4-:R-:W-:-:S04]  /*1380*/  @P2 VIADD R27, R26, 0xffffff9f ;  /* 0xffffff9f1a1b2836 */ /* 0x010fc80000000000 */
[----:B-----5:R-:W-:-:S07]  /*1390*/  @P2 IMAD R20, R27, R28, R20 ;  /* 0x0000001c1b142224 */ /* 0x020fce00078e0214 */
.L_x_45:
[----:B------:R-:W-:Y:S01]  /*13a0*/  IMAD.HI R10, R20, 0x4ec4ec4f, RZ ;  /* 0x4ec4ec4f140a7827 */ /* 0x000fe200078e02ff */
[----:B------:R-:W-:Y:S02]  /*13b0*/  R2UR UR4, R16 ;  /* 0x00000000100472ca */ /* 0x000fe400000e0000 */
[----:B------:R-:W-:Y:S02]  /*13c0*/  R2UR UR5, R17 ;  /* 0x00000000110572ca */ /* 0x000fe400000e0000 */
[----:B------:R-:W-:-:S04]  /*13d0*/  SHF.R.U32.HI R11, RZ, 0x1f, R10 ;  /* 0x0000001fff0b7819 */ /* 0x000fc8000001160a */
[----:B------:R-:W-:-:S05]  /*13e0*/  LEA.HI.SX32 R11, R10, R11, 0x1d ;  /* 0x0000000b0a0b7211 */ /* 0x000fca00078feaff */
[----:B------:R-:W-:-:S04]  /*13f0*/  IMAD R11, R11, -0x1a, R20 ;  /* 0xffffffe60b0b7824 */ /* 0x000fc800078e0214 */
[----:B------:R-:W-:-:S05]  /*1400*/  IMAD.WIDE R10, R11, 0x4, R22 ;  /* 0x000000040b0a7825 */ /* 0x000fca00078e0216 */
[----:B------:R-:W2:Y:S01]  /*1410*/  LD.E R12, desc[UR4][R10.64] ;  /* 0x000000040a0c7980 */ /* 0x000ea2000c101900 */
[----:B------:R-:W0:Y:S01]  /*1420*/  LDCU UR4, c[0x0][0x388] ;  /* 0x00007100ff0477ac */ /* 0x000e220008000800 */
[----:B------:R-:W-:Y:S01]  /*1430*/  IMAD.IADD R5, R5, 0x1, R0 ;  /* 0x0000000105057824 */ /* 0x000fe200078e0200 */
[----:B------:R-:W-:Y:S02]  /*1440*/  R2UR UR6, R16 ;  /* 0x00000000100672ca */ /* 0x000fe400000e0000 */
[----:B------:R-:W-:Y:S02]  /*1450*/  R2UR UR7, R17 ;  /* 0x00000000110772ca */ /* 0x000fe400000e0000 */
[----:B0-----:R-:W-:Y:S01]  /*1460*/  ISETP.GE.AND P2, PT, R5, UR4, PT ;  /* 0x0000000405007c0c */ /* 0x001fe2000bf46270 */
[----:B--2---:R-:W-:-:S10]  /*1470*/  VIADD R13, R12, 0x1 ;  /* 0x000000010c0d7836 */ /* 0x004fd40000000000 */
[----:B------:R0:W-:Y:S02]  /*1480*/  ST.E desc[UR6][R10.64], R13 ;  /* 0x0000000d0a007985 */ /* 0x0001e4000c101906 */
[----:B------:R-:W-:Y:S05]  /*1490*/  @!P2 BRA `(.L_x_48) ;  /* 0xfffffff00038a947 */ /* 0x000fea000383ffff */
.L_x_41:
[----:B------:R-:W-:Y:S05]  /*14a0*/  BSYNC.RECONVERGENT B0 ;  /* 0x0000000000007941 */ /* 0x000fea0003800200 */
.L_x_37:
[----:B------:R-:W-:Y:S02]  /*14b0*/  R2UR UR4, R16 ;  /* 0x00000000100472ca */ /* 0x000fe400000e0000 */
[----:B------:R-:W-:-:S13]  /*14c0*/  R2UR UR5, R17 ;  /* 0x00000000110572ca */ /* 0x000fda00000e0000 */
[----:B0-----:R0:W5:Y:S01]  /*14d0*/  LDG.E R13, desc[UR4][R18.64] ;  /* 0x00000004120d7981 */ /* 0x001162000c1e1900 */
[----:B------:R-:W-:Y:S01]  /*14e0*/  BSSY.RECONVERGENT B0, `(.L_x_49) ;  /* 0x0000044000007945 */ /* 0x000fe20003800200 */
[----:B------:R-:W-:Y:S02]  /*14f0*/  IMAD.MOV.U32 R2, RZ, RZ, RZ ;  /* 0x000000ffff027224 */ /* 0x000fe400078e00ff */
[----:B------:R-:W-:Y:S02]  /*1500*/  IMAD.MOV.U32 R11, RZ, RZ, RZ ;  /* 0x000000ffff0b7224 */ /* 0x000fe400078e00ff */
[----:B------:R-:W-:-:S07]  /*1510*/  IMAD.MOV.U32 R9, RZ, RZ, RZ ;  /* 0x000000ffff097224 */ /* 0x000fce00078e00ff */
.L_x_54:
[----:B--2---:R-:W2:Y:S01]  /*1520*/  LDCU.64 UR4, c[0x4][0x10] ;  /* 0x01000200ff0477ac */ /* 0x004ea20008000a00 */
[C---:B------:R-:W-:Y:S02]  /*1530*/  R2UR UR6, R16.reuse ;  /* 0x00000000100672ca */ /* 0x040fe400000e0000 */
[----:B------:R-:W-:Y:S02]  /*1540*/  R2UR UR7, R17 ;  /* 0x00000000110772ca */ /* 0x000fe400000e0000 */
[----:B--2---:R-:W-:Y:S02]  /*1550*/  IADD3 R6, P0, PT, R11, UR4, RZ ;  /* 0x000000040b067c10 */ /* 0x004fe4000ff1e0ff */
[----:B------:R-:W-:Y:S02]  /*1560*/  R2UR UR4, R16 ;  /* 0x00000000100472ca */ /* 0x000fe400000e0000 */
[----:B------:R-:W-:Y:S02]  /*1570*/  IADD3.X R7, PT, PT, R9, UR5, RZ, P0, !PT ;  /* 0x0000000509077c10 */ /* 0x000fe400087fe4ff */
[----:B------:R-:W-:-:S02]  /*1580*/  R2UR UR5, R17 ;  /* 0x00000000110572ca */ /* 0x000fc400000e0000 */
[----:B------:R-:W-:-:S03]  /*1590*/  IADD3 R4, P0, PT, R22, R11, RZ ;  /* 0x0000000b16047210 */ /* 0x000fc60007f1e0ff */
[----:B------:R-:W1:Y:S02]  /*15a0*/  LDG.E.CONSTANT R15, desc[UR6][R6.64] ;  /* 0x00000006060f7981 */ /* 0x000e64000c1e9900 */
[----:B------:R-:W-:-:S06]  /*15b0*/  IMAD.X R5, R23, 0x1, R9, P0 ;  /* 0x0000000117057824 */ /* 0x000fcc00000e0609 */
[----:B------:R-:W2:Y:S01]  /*15c0*/  LD.E R0, desc[UR4][R4.64] ;  /* 0x0000000404007980 */ /* 0x000ea2000c101900 */
[----:B------:R-:W-:Y:S01]  /*15d0*/  VIADD R2, R2, 0x2 ;  /* 0x0000000202027836 */ /* 0x000fe20000000000 */
[----:B------:R-:W-:Y:S04]  /*15e0*/  BSSY.RECONVERGENT B1, `(.L_x_50) ;  /* 0x0000011000017945 */ /* 0x000fe80003800200 */
[----:B------:R-:W-:Y:S01]  /*15f0*/  ISETP.NE.AND P1, PT, R2, 0x1a, PT ;  /* 0x0000001a0200780c */ /* 0x000fe20003f25270 */
[----:B-1----:R-:W1:Y:S01]  /*1600*/  MUFU.RCP R3, R15 ;  /* 0x0000000f00037308 */ /* 0x002e620000001000 */
[----:B--2---:R-:W-:-:S05]  /*1610*/  I2FP.F32.S32 R0, R0 ;  /* 0x0000000000007245 */ /* 0x004fca0000201400 */
[----:B------:R-:W-:Y:S01]  /*1620*/  FADD R0, R0, -R15 ;  /* 0x8000000f00007221 */ /* 0x000fe20000000000 */
[----:B-1----:R-:W-:-:S03]  /*1630*/  FFMA R8, -R15, R3, 1 ;  /* 0x3f8000000f087423 */ /* 0x002fc60000000103 */
[----:B------:R-:W-:Y:S01]  /*1640*/  FMUL R0, R0, R0 ;  /* 0x0000000000007220 */ /* 0x000fe20000400000 */
[----:B------:R-:W-:-:S03]  /*1650*/  FFMA R3, R3, R8, R3 ;  /* 0x0000000803037223 */ /* 0x000fc60000000003 */
[----:B------:R-:W1:Y:S01]  /*1660*/  FCHK P0, R0, R15 ;  /* 0x0000000f00007302 */ /* 0x000e620000000000 */
[----:B------:R-:W-:-:S04]  /*1670*/  FFMA R8, R0, R3, RZ ;  /* 0x0000000300087223 */ /* 0x000fc800000000ff */
[----:B------:R-:W-:-:S04]  /*1680*/  FFMA R10, -R15, R8, R0 ;  /* 0x000000080f0a7223 */ /* 0x000fc80000000100 */
[----:B------:R-:W-:Y:S01]  /*1690*/  FFMA R8, R3, R10, R8 ;  /* 0x0000000a03087223 */ /* 0x000fe20000000008 */
[----:B-1----:R-:W-:Y:S06]  /*16a0*/  @!P0 BRA `(.L_x_51) ;  /* 0x0000000000108947 */ /* 0x002fec0003800000 */
[----:B------:R-:W-:Y:S01]  /*16b0*/  IMAD.MOV.U32 R3, RZ, RZ, R15 ;  /* 0x000000ffff037224 */ /* 0x000fe200078e000f */
[----:B------:R-:W-:-:S07]  /*16c0*/  MOV R12, 0x16e0 ;  /* 0x000016e0000c7802 */ /* 0x000fce0000000f00 */
[----:B0----5:R-:W-:Y:S05]  /*16d0*/  CALL.REL.NOINC `($__internal_0_$__cuda_sm3x_div_rn_noftz_f32_slowpath) ;  /* 0x0000000000d47944 */ /* 0x021fea0003c00000 */
[----:B------:R-:W-:-:S07]  /*16e0*/  IMAD.MOV.U32 R8, RZ, RZ, R0 ;  /* 0x000000ffff087224 */ /* 0x000fce00078e0000 */
.L_x_51:
[----:B------:R-:W-:Y:S05]  /*16f0*/  BSYNC.RECONVERGENT B1 ;  /* 0x0000000000017941 */ /* 0x000fea0003800200 */
.L_x_50:
[C---:B------:R-:W-:Y:S02]  /*1700*/  R2UR UR8, R16.reuse ;  /* 0x00000000100872ca */ /* 0x040fe400000e0000 */
[C---:B------:R-:W-:Y:S02]  /*1710*/  R2UR UR9, R17.reuse ;  /* 0x00000000110972ca */ /* 0x040fe400000e0000 */
[C---:B------:R-:W-:Y:S02]  /*1720*/  R2UR UR4, R16.reuse ;  /* 0x00000000100472ca */ /* 0x040fe400000e0000 */
[C---:B------:R-:W-:Y:S02]  /*1730*/  R2UR UR5, R17.reuse ;  /* 0x00000000110572ca */ /* 0x040fe400000e0000 */
[----:B------:R-:W-:Y:S02]  /*1740*/  R2UR UR6, R16 ;  /* 0x00000000100672ca */ /* 0x000fe400000e0000 */
[----:B------:R-:W-:Y:S01]  /*1750*/  R2UR UR7, R17 ;  /* 0x00000000110772ca */ /* 0x000fe200000e0000 */
[----:B-----5:R-:W-:-:S04]  /*1760*/  FADD R13, R8, R13 ;  /* 0x0000000d080d7221 */ /* 0x020fc80000000000 */
[----:B------:R-:W2:Y:S04]  /*1770*/  LDG.E.CONSTANT R15, desc[UR8][R6.64+0x4] ;  /* 0x00000408060f7981 */ /* 0x000ea8000c1e9900 */
[----:B------:R1:W-:Y:S04]  /*1780*/  STG.E desc[UR4][R18.64], R13 ;  /* 0x0000000d12007986 */ /* 0x0003e8000c101904 */
[----:B------:R-:W3:Y:S01]  /*1790*/  LD.E R4, desc[UR6][R4.64+0x4] ;  /* 0x0000040604047980 */ /* 0x000ee2000c101900 */
[----:B------:R-:W-:Y:S01]  /*17a0*/  BSSY.RECONVERGENT B1, `(.L_x_52) ;  /* 0x0000010000017945 */ /* 0x000fe20003800200 */
[----:B--2---:R-:W2:Y:S01]  /*17b0*/  MUFU.RCP R3, R15 ;  /* 0x0000000f00037308 */ /* 0x004ea20000001000 */
[----:B---3--:R-:W-:-:S05]  /*17c0*/  I2FP.F32.S32 R0, R4 ;  /* 0x0000000400007245 */ /* 0x008fca0000201400 */
[----:B------:R-:W-:-:S04]  /*17d0*/  FADD R0, R0, -R15 ;  /* 0x8000000f00007221 */ /* 0x000fc80000000000 */
[----:B------:R-:W-:Y:S01]  /*17e0*/  FMUL R0, R0, R0 ;  /* 0x0000000000007220 */ /* 0x000fe20000400000 */
[----:B--2---:R-:W-:-:S03]  /*17f0*/  FFMA R8, -R15, R3, 1 ;  /* 0x3f8000000f087423 */ /* 0x004fc60000000103 */
[----:B------:R-:W2:Y:S01]  /*1800*/  FCHK P0, R0, R15 ;  /* 0x0000000f00007302 */ /* 0x000ea20000000000 */
[----:B------:R-:W-:-:S04]  /*1810*/  FFMA R3, R3, R8, R3 ;  /* 0x0000000803037223 */ /* 0x000fc80000000003 */
[----:B------:R-:W-:-:S04]  /*1820*/  FFMA R6, R0, R3, RZ ;  /* 0x0000000300067223 */ /* 0x000fc800000000ff */
[----:B------:R-:W-:-:S04]  /*1830*/  FFMA R7, -R15, R6, R0 ;  /* 0x000000060f077223 */ /* 0x000fc80000000100 */
[----:B------:R-:W-:Y:S01]  /*1840*/  FFMA R6, R3, R7, R6 ;  /* 0x0000000703067223 */ /* 0x000fe20000000006 */
[----:B-12---:R-:W-:Y:S06]  /*1850*/  @!P0 BRA `(.L_x_53) ;  /* 0x0000000000108947 */ /* 0x006fec0003800000 */
[----:B------:R-:W-:Y:S01]  /*1860*/  IMAD.MOV.U32 R3, RZ, RZ, R15 ;  /* 0x000000ffff037224 */ /* 0x000fe200078e000f */
[----:B------:R-:W-:-:S07]  /*1870*/  MOV R12, 0x1890 ;  /* 0x00001890000c7802 */ /* 0x000fce0000000f00 */
[----:B0-----:R-:W-:Y:S05]  /*1880*/  CALL.REL.NOINC `($__internal_0_$__cuda_sm3x_div_rn_noftz_f32_slowpath) ;  /* 0x0000000000687944 */ /* 0x001fea0003c00000 */
[----:B------:R-:W-:-:S07]  /*1890*/  IMAD.MOV.U32 R6, RZ, RZ, R0 ;  /* 0x000000ffff067224 */ /* 0x000fce00078e0000 */
.L_x_53:
[----:B------:R-:W-:Y:S05]  /*18a0*/  BSYNC.RECONVERGENT B1 ;  /* 0x0000000000017941 */ /* 0x000fea0003800200 */
.L_x_52:
[----:B------:R-:W-:Y:S01]  /*18b0*/  R2UR UR4, R16 ;  /* 0x00000000100472ca */ /* 0x000fe200000e0000 */
[----:B------:R-:W-:Y:S01]  /*18c0*/  FADD R13, R13, R6 ;  /* 0x000000060d0d7221 */ /* 0x000fe20000000000 */
[----:B------:R-:W-:Y:S02]  /*18d0*/  R2UR UR5, R17 ;  /* 0x00000000110572ca */ /* 0x000fe400000e0000 */
[----:B------:R-:W-:-:S05]  /*18e0*/  IADD3 R11, P0, PT, R11, 0x8, RZ ;  /* 0x000000080b0b7810 */ /* 0x000fca0007f1e0ff */
[----:B------:R-:W-:-:S06]  /*18f0*/  IMAD.X R9, RZ, RZ, R9, P0 ;  /* 0x000000ffff097224 */ /* 0x000fcc00000e0609 */
[----:B------:R2:W-:Y:S01]  /*1900*/  STG.E desc[UR4][R18.64], R13 ;  /* 0x0000000d12007986 */ /* 0x0005e2000c101904 */
[----:B------:R-:W-:Y:S05]  /*1910*/  @P1 BRA `(.L_x_54) ;  /* 0xfffffffc00001947 */ /* 0x000fea000383ffff */
[----:B------:R-:W-:Y:S05]  /*1920*/  BSYNC.RECONVERGENT B0 ;  /* 0x0000000000007941 */ /* 0x000fea0003800200 */
.L_x_49:
[----:B------:R-:W-:Y:S01]  /*1930*/  MOV R2, 0x8 ;  /* 0x0000000800027802 */ /* 0x000fe20000000f00 */
[----:B------:R-:W-:Y:S02]  /*1940*/  IMAD.MOV.U32 R4, RZ, RZ, R24 ;  /* 0x000000ffff047224 */ /* 0x000fe400078e0018 */
[----:B------:R-:W-:Y:S01]  /*1950*/  IMAD.MOV.U32 R5, RZ, RZ, R25 ;  /* 0x000000ffff057224 */ /* 0x000fe200078e0019 */
[----:B------:R1:W3:Y:S06]  /*1960*/  LDC.64 R6, c[0x4][R2] ;  /* 0x0100000002067b82 */ /* 0x0002ec0000000a00 */
[----:B------:R-:W-:-:S07]  /*1970*/  LEPC R20, `(.L_x_55) ;  /* 0x000000001014794e */ /* 0x000fce0000000000 */
[----:B0123--:R-:W-:Y:S05]  /*1980*/  CALL.ABS.NOINC R6 ;  /* 0x0000000006007343 */ /* 0x00ffea0003c00000 */
.L_x_55:
[----:B------:R-:W0:Y:S01]  /*1990*/  LDC.64 R2, c[0x4][R2] ;  /* 0x0100000002027b82 */ /* 0x000e220000000a00 */
[----:B------:R-:W-:Y:S01]  /*19a0*/  IMAD.MOV.U32 R4, RZ, RZ, R22 ;  /* 0x000000ffff047224 */ /* 0x000fe200078e0016 */
[----:B------:R-:W-:-:S07]  /*19b0*/  MOV R5, R23 ;  /* 0x0000001700057202 */ /* 0x000fce0000000f00 */
[----:B------:R-:W-:-:S07]  /*19c0*/  LEPC R20, `(.L_x_56) ;  /* 0x000000001014794e */ /* 0x000fce0000000000 */
[----:B0-----:R-:W-:Y:S05]  /*19d0*/  CALL.ABS.NOINC R2 ;  /* 0x0000000002007343 */ /* 0x001fea0003c00000 */
.L_x_56:
[----:B------:R-:W-:Y:S01]  /*19e0*/  R2UR UR4, R16 ;  /* 0x00000000100472ca */ /* 0x000fe200000e0000 */
[----:B------:R-:W-:Y:S01]  /*19f0*/  IMAD.MOV.U32 R3, RZ, RZ, 0x3f800000 ;  /* 0x3f800000ff037424 */ /* 0x000fe200078e00ff */
[----:B------:R-:W-:-:S13]  /*1a00*/  R2UR UR5, R17 ;  /* 0x00000000110572ca */ /* 0x000fda00000e0000 */
[----:B------:R-:W-:Y:S01]  /*1a10*/  STG.E desc[UR4][R18.64], R3 ;  /* 0x0000000312007986 */ /* 0x000fe2000c101904 */
[----:B------:R-:W-:Y:S05]  /*1a20*/  EXIT ;  /* 0x000000000000794d */ /* 0x000fea0003800000 */
        .weak           $__internal_0_$__cuda_sm3x_div_rn_noftz_f32_slowpath
        .type           $__internal_0_$__cuda_sm3x_div_rn_noftz_f32_slowpath,@function
        .size           $__internal_0_$__cuda_sm3x_div_rn_noftz_f32_slowpath,(.L_x_69 - $__internal_0_$__cuda_sm3x_div_rn_noftz_f32_slowpath)
$__internal_0_$__cuda_sm3x_div_rn_noftz_f32_slowpath:
[----:B------:R-:W-:Y:S01]  /*1a30*/  SHF.R.U32.HI R10, RZ, 0x17, R3 ;  /* 0x00000017ff0a7819 */ /* 0x000fe20000011603 */
[----:B------:R-:W-:Y:S01]  /*1a40*/  BSSY.RECONVERGENT B2, `(.L_x_57) ;  /* 0x0000062000027945 */ /* 0x000fe20003800200 */
[----:B------:R-:W-:Y:S02]  /*1a50*/  SHF.R.U32.HI R14, RZ, 0x17, R0 ;  /* 0x00000017ff0e7819 */ /* 0x000fe40000011600 */
[----:B------:R-:W-:Y:S02]  /*1a60*/  LOP3.LUT R10, R10, 0xff, RZ, 0xc0, !PT ;  /* 0x000000ff0a0a7812 */ /* 0x000fe400078ec0ff */
[----:B------:R-:W-:-:S03]  /*1a70*/  LOP3.LUT R14, R14, 0xff, RZ, 0xc0, !PT ;  /* 0x000000ff0e0e7812 */ /* 0x000fc600078ec0ff */
[----:B------:R-:W-:Y:S02]  /*1a80*/  VIADD R20, R10, 0xffffffff ;  /* 0xffffffff0a147836 */ /* 0x000fe40000000000 */
[----:B------:R-:W-:-:S03]  /*1a90*/  VIADD R15, R14, 0xffffffff ;  /* 0xffffffff0e0f7836 */ /* 0x000fc60000000000 */
[----:B------:R-:W-:-:S04]  /*1aa0*/  ISETP.GT.U32.AND P0, PT, R20, 0xfd, PT ;  /* 0x000000fd1400780c */ /* 0x000fc80003f04070 */
[----:B------:R-:W-:-:S13]  /*1ab0*/  ISETP.GT.U32.OR P0, PT, R15, 0xfd, P0 ;  /* 0x000000fd0f00780c */ /* 0x000fda0000704470 */
[----:B------:R-:W-:Y:S01]  /*1ac0*/  @!P0 IMAD.MOV.U32 R8, RZ, RZ, RZ ;  /* 0x000000ffff088224 */ /* 0x000fe200078e00ff */
[----:B------:R-:W-:Y:S06]  /*1ad0*/  @!P0 BRA `(.L_x_58) ;  /* 0x00000000005c8947 */ /* 0x000fec0003800000 */
[----:B------:R-:W-:Y:S02]  /*1ae0*/  FSETP.GTU.FTZ.AND P0, PT, |R0|, +INF , PT ;  /* 0x7f8000000000780b */ /* 0x000fe40003f1c200 */
[----:B------:R-:W-:-:S04]  /*1af0*/  FSETP.GTU.FTZ.AND P2, PT, |R3|, +INF , PT ;  /* 0x7f8000000300780b */ /* 0x000fc80003f5c200 */
[----:B------:R-:W-:-:S13]  /*1b00*/  PLOP3.LUT P0, PT, P0, P2, PT, 0xf8, 0x8f ;  /* 0x00000000008f781c */ /* 0x000fda0000705f70 */
[----:B------:R-:W-:Y:S05]  /*1b10*/  @P0 BRA `(.L_x_59) ;  /* 0x00000004004c0947 */ /* 0x000fea0003800000 */
[----:B------:R-:W-:-:S13]  /*1b20*/  LOP3.LUT P0, RZ, R3, 0x7fffffff, R0, 0xc8, !PT ;  /* 0x7fffffff03ff7812 */ /* 0x000fda000780c800 */
[----:B------:R-:W-:Y:S05]  /*1b30*/  @!P0 BRA `(.L_x_60) ;  /* 0x00000004003c8947 */ /* 0x000fea0003800000 */
[C---:B------:R-:W-:Y:S02]  /*1b40*/  FSETP.NEU.FTZ.AND P2, PT, |R0|.reuse, +INF , PT ;  /* 0x7f8000000000780b */ /* 0x040fe40003f5d200 */
[----:B------:R-:W-:Y:S02]  /*1b50*/  FSETP.NEU.FTZ.AND P3, PT, |R3|, +INF , PT ;  /* 0x7f8000000300780b */ /* 0x000fe40003f7d200 */
[----:B------:R-:W-:-:S11]  /*1b60*/  FSETP.NEU.FTZ.AND P0, PT, |R0|, +INF , PT ;  /* 0x7f8000000000780b */ /* 0x000fd60003f1d200 */
[----:B------:R-:W-:Y:S05]  /*1b70*/  @!P3 BRA !P2, `(.L_x_60) ;  /* 0x00000004002cb947 */ /* 0x000fea0005000000 */
[----:B------:R-:W-:-:S04]  /*1b80*/  LOP3.LUT P2, RZ, R0, 0x7fffffff, RZ, 0xc0, !PT ;  /* 0x7fffffff00ff7812 */ /* 0x000fc8000784c0ff */
[----:B------:R-:W-:-:S13]  /*1b90*/  PLOP3.LUT P2, PT, P3, P2, PT, 0x2f, 0xf2 ;  /* 0x0000000000f2781c */ /* 0x000fda0001f44577 */
[----:B------:R-:W-:Y:S05]  /*1ba0*/  @P2 BRA `(.L_x_61) ;  /* 0x0000000400182947 */ /* 0x000fea0003800000 */
[----:B------:R-:W-:-:S04]  /*1bb0*/  LOP3.LUT P2, RZ, R3, 0x7fffffff, RZ, 0xc0, !PT ;  /* 0x7fffffff03ff7812 */ /* 0x000fc8000784c0ff */
[----:B------:R-:W-:-:S13]  /*1bc0*/  PLOP3.LUT P0, PT, P0, P2, PT, 0x2f, 0xf2 ;  /* 0x0000000000f2781c */ /* 0x000fda0000704577 */
[----:B------:R-:W-:Y:S05]  /*1bd0*/  @P0 BRA `(.L_x_62) ;  /* 0x0000000400000947 */ /* 0x000fea0003800000 */
[----:B------:R-:W-:Y:S02]  /*1be0*/  ISETP.GE.AND P0, PT, R15, RZ, PT ;  /* 0x000000ff0f00720c */ /* 0x000fe40003f06270 */
[----:B------:R-:W-:-:S11]  /*1bf0*/  ISETP.GE.AND P2, PT, R20, RZ, PT ;  /* 0x000000ff1400720c */ /* 0x000fd60003f46270 */
[----:B------:R-:W-:Y:S02]  /*1c00*/  @P0 IMAD.MOV.U32 R8, RZ, RZ, RZ ;  /* 0x000000ffff080224 */ /* 0x000fe400078e00ff */
[----:B------:R-:W-:Y:S01]  /*1c10*/  @!P0 FFMA R0, R0, 1.84467440737095516160e+19, RZ ;  /* 0x5f80000000008823 */ /* 0x000fe200000000ff */
[----:B------:R-:W-:Y:S02]  /*1c20*/  @!P0 IMAD.MOV.U32 R8, RZ, RZ, -0x40 ;  /* 0xffffffc0ff088424 */ /* 0x000fe400078e00ff */
[----:B------:R-:W-:Y:S02]  /*1c30*/  @!P2 FFMA R3, R3, 1.84467440737095516160e+19, RZ ;  /* 0x5f8000000303a823 */ /* 0x000fe400000000ff */
[----:B------:R-:W-:-:S07]  /*1c40*/  @!P2 VIADD R8, R8, 0x40 ;  /* 0x000000400808a836 */ /* 0x000fce0000000000 */
.L_x_58:
[----:B------:R-:W-:Y:S01]  /*1c50*/  LEA R20, R10, 0xc0800000, 0x17 ;  /* 0xc08000000a147811 */ /* 0x000fe200078eb8ff */
[----:B------:R-:W-:Y:S04]  /*1c60*/  BSSY.RECONVERGENT B3, `(.L_x_63) ;  /* 0x0000036000037945 */ /* 0x000fe80003800200 */
[----:B------:R-:W-:Y:S02]  /*1c70*/  IMAD.IADD R20, R3, 0x1, -R20 ;  /* 0x0000000103147824 */ /* 0x000fe400078e0a14 */
[----:B------:R-:W-:Y:S02]  /*1c80*/  VIADD R3, R14, 0xffffff81 ;  /* 0xffffff810e037836 */ /* 0x000fe40000000000 */
[----:B------:R-:W0:Y:S01]  /*1c90*/  MUFU.RCP R26, R20 ;  /* 0x00000014001a7308 */ /* 0x000e220000001000 */
[----:B------:R-:W-:Y:S01]  /*1ca0*/  FADD.FTZ R21, -R20, -RZ ;  /* 0x800000ff14157221 */ /* 0x000fe20000010100 */
[C---:B------:R-:W-:Y:S01]  /*1cb0*/  IMAD R0, R3.reuse, -0x800000, R0 ;  /* 0xff80000003007824 */ /* 0x040fe200078e0200 */
[----:B------:R-:W-:-:S05]  /*1cc0*/  IADD3 R27, PT, PT, R3, 0x7f, -R10 ;  /* 0x0000007f031b7810 */ /* 0x000fca0007ffe80a */
[----:B------:R-:W-:Y:S02]  /*1cd0*/  IMAD.IADD R27, R27, 0x1, R8 ;  /* 0x000000011b1b7824 */ /* 0x000fe400078e0208 */
[----:B0-----:R-:W-:-:S04]  /*1ce0*/  FFMA R15, R26, R21, 1 ;  /* 0x3f8000001a0f7423 */ /* 0x001fc80000000015 */
[----:B------:R-:W-:-:S04]  /*1cf0*/  FFMA R15, R26, R15, R26 ;  /* 0x0000000f1a0f7223 */ /* 0x000fc8000000001a */
[----:B------:R-:W-:-:S04]  /*1d00*/  FFMA R14, R0, R15, RZ ;  /* 0x0000000f000e7223 */ /* 0x000fc800000000ff */
[----:B------:R-:W-:-:S04]  /*1d10*/  FFMA R26, R21, R14, R0 ;  /* 0x0000000e151a7223 */ /* 0x000fc80000000000 */
[----:B------:R-:W-:-:S04]  /*1d20*/  FFMA R14, R15, R26, R14 ;  /* 0x0000001a0f0e7223 */ /* 0x000fc8000000000e */
[----:B------:R-:W-:-:S04]  /*1d30*/  FFMA R21, R21, R14, R0 ;  /* 0x0000000e15157223 */ /* 0x000fc80000000000 */
[----:B------:R-:W-:-:S05]  /*1d40*/  FFMA R0, R15, R21, R14 ;  /* 0x000000150f007223 */ /* 0x000fca000000000e */
[----:B------:R-:W-:-:S04]  /*1d50*/  SHF.R.U32.HI R3, RZ, 0x17, R0 ;  /* 0x00000017ff037819 */ /* 0x000fc80000011600 */
[----:B------:R-:W-:-:S05]  /*1d60*/  LOP3.LUT R3, R3, 0xff, RZ, 0xc0, !PT ;  /* 0x000000ff03037812 */ /* 0x000fca00078ec0ff */
[----:B------:R-:W-:-:S04]  /*1d70*/  IMAD.IADD R8, R3, 0x1, R27 ;  /* 0x0000000103087824 */ /* 0x000fc800078e021b */
[----:B------:R-:W-:-:S05]  /*1d80*/  VIADD R3, R8, 0xffffffff ;  /* 0xffffffff08037836 */ /* 0x000fca0000000000 */
[----:B------:R-:W-:-:S13]  /*1d90*/  ISETP.GE.U32.AND P0, PT, R3, 0xfe, PT ;  /* 0x000000fe0300780c */ /* 0x000fda0003f06070 */
[----:B------:R-:W-:Y:S05]  /*1da0*/  @!P0 BRA `(.L_x_64) ;  /* 0x0000000000808947 */ /* 0x000fea0003800000 */
[----:B------:R-:W-:-:S13]  /*1db0*/  ISETP.GT.AND P0, PT, R8, 0xfe, PT ;  /* 0x000000fe0800780c */ /* 0x000fda0003f04270 */
[----:B------:R-:W-:Y:S05]  /*1dc0*/  @P0 BRA `(.L_x_65) ;  /* 0x00000000006c0947 */ /* 0x000fea0003800000 */
[----:B------:R-:W-:-:S13]  /*1dd0*/  ISETP.GE.AND P0, PT, R8, 0x1, PT ;  /* 0x000000010800780c */ /* 0x000fda0003f06270 */
[----:B------:R-:W-:Y:S05]  /*1de0*/  @P0 BRA `(.L_x_66) ;  /* 0x0000000000740947 */ /* 0x000fea0003800000 */
[----:B------:R-:W-:Y:S02]  /*1df0*/  ISETP.GE.AND P0, PT, R8, -0x18, PT ;  /* 0xffffffe80800780c */ /* 0x000fe40003f06270 */
[----:B------:R-:W-:-:S11]  /*1e00*/  LOP3.LUT R0, R0, 0x80000000, RZ, 0xc0, !PT ;  /* 0x8000000000007812 */ /* 0x000fd600078ec0ff */
[----:B------:R-:W-:Y:S05]  /*1e10*/  @!P0 BRA `(.L_x_66) ;  /* 0x0000000000688947 */ /* 0x000fea0003800000 */
[-CC-:B------:R-:W-:Y:S01]  /*1e20*/  FFMA.RZ R3, R15, R21.reuse, R14.reuse ;  /* 0x000000150f037223 */ /* 0x180fe2000000c00e */
[C---:B------:R-:W-:Y:S02]  /*1e30*/  ISETP.NE.AND P3, PT, R8.reuse, RZ, PT ;  /* 0x000000ff0800720c */ /* 0x040fe40003f65270 */
[C---:B------:R-:W-:Y:S02]  /*1e40*/  ISETP.NE.AND P2, PT, R8.reuse, RZ, PT ;  /* 0x000000ff0800720c */ /* 0x040fe40003f45270 */
[----:B------:R-:W-:Y:S01]  /*1e50*/  LOP3.LUT R10, R3, 0x7fffff, RZ, 0xc0, !PT ;  /* 0x007fffff030a7812 */ /* 0x000fe200078ec0ff */
[CCC-:B------:R-:W-:Y:S01]  /*1e60*/  FFMA.RP R3, R15.reuse, R21.reuse, R14.reuse ;  /* 0x000000150f037223 */ /* 0x1c0fe2000000800e */
[----:B------:R-:W-:Y:S01]  /*1e70*/  FFMA.RM R14, R15, R21, R14 ;  /* 0x000000150f0e7223 */ /* 0x000fe2000000400e */
[----:B------:R-:W-:Y:S01]  /*1e80*/  VIADD R15, R8, 0x20 ;  /* 0x00000020080f7836 */ /* 0x000fe20000000000 */
[----:B------:R-:W-:Y:S01]  /*1e90*/  LOP3.LUT R10, R10, 0x800000, RZ, 0xfc, !PT ;  /* 0x008000000a0a7812 */ /* 0x000fe200078efcff */
[----:B------:R-:W-:-:S02]  /*1ea0*/  IMAD.MOV R8, RZ, RZ, -R8 ;  /* 0x000000ffff087224 */ /* 0x000fc400078e0a08 */
[----:B------:R-:W-:Y:S02]  /*1eb0*/  FSETP.NEU.FTZ.AND P0, PT, R3, R14, PT ;  /* 0x0000000e0300720b */ /* 0x000fe40003f1d000 */
[----:B------:R-:W-:Y:S02]  /*1ec0*/  SHF.L.U32 R15, R10, R15, RZ ;  /* 0x0000000f0a0f7219 */ /* 0x000fe400000006ff */
[----:B------:R-:W-:Y:S02]  /*1ed0*/  SEL R3, R8, RZ, P3 ;  /* 0x000000ff08037207 */ /* 0x000fe40001800000 */
[----:B------:R-:W-:Y:S02]  /*1ee0*/  ISETP.NE.AND P2, PT, R15, RZ, P2 ;  /* 0x000000ff0f00720c */ /* 0x000fe40001745270 */
[----:B------:R-:W-:Y:S02]  /*1ef0*/  SHF.R.U32.HI R3, RZ, R3, R10 ;  /* 0x00000003ff037219 */ /* 0x000fe4000001160a */
[----:B------:R-:W-:-:S02]  /*1f00*/  PLOP3.LUT P0, PT, P0, P2, PT, 0xf8, 0x8f ;  /* 0x00000000008f781c */ /* 0x000fc40000705f70 */
[----:B------:R-:W-:Y:S02]  /*1f10*/  SHF.R.U32.HI R15, RZ, 0x1, R3 ;  /* 0x00000001ff0f7819 */ /* 0x000fe40000011603 */
[----:B------:R-:W-:-:S04]  /*1f20*/  SEL R8, RZ, 0x1, !P0 ;  /* 0x00000001ff087807 */ /* 0x000fc80004000000 */
[----:B------:R-:W-:-:S04]  /*1f30*/  LOP3.LUT R8, R8, 0x1, R15, 0xf8, !PT ;  /* 0x0000000108087812 */ /* 0x000fc800078ef80f */
[----:B------:R-:W-:-:S05]  /*1f40*/  LOP3.LUT R8, R8, R3, RZ, 0xc0, !PT ;  /* 0x0000000308087212 */ /* 0x000fca00078ec0ff */
[----:B------:R-:W-:-:S05]  /*1f50*/  IMAD.IADD R15, R15, 0x1, R8 ;  /* 0x000000010f0f7824 */ /* 0x000fca00078e0208 */
[----:B------:R-:W-:Y:S01]  /*1f60*/  LOP3.LUT R0, R15, R0, RZ, 0xfc, !PT ;  /* 0x000000000f007212 */ /* 0x000fe200078efcff */
[----:B------:R-:W-:Y:S06]  /*1f70*/  BRA `(.L_x_66) ;  /* 0x0000000000107947 */ /* 0x000fec0003800000 */
.L_x_65:
[----:B------:R-:W-:-:S04]  /*1f80*/  LOP3.LUT R0, R0, 0x80000000, RZ, 0xc0, !PT ;  /* 0x8000000000007812 */ /* 0x000fc800078ec0ff */
[----:B------:R-:W-:Y:S01]  /*1f90*/  LOP3.LUT R0, R0, 0x7f800000, RZ, 0xfc, !PT ;  /* 0x7f80000000007812 */ /* 0x000fe200078efcff */
[----:B------:R-:W-:Y:S06]  /*1fa0*/  BRA `(.L_x_66) ;  /* 0x0000000000047947 */ /* 0x000fec0003800000 */
.L_x_64:
[----:B------:R-:W-:-:S07]  /*1fb0*/  IMAD R0, R27, 0x800000, R0 ;  /* 0x008000001b007824 */ /* 0x000fce00078e0200 */
.L_x_66:
[----:B------:R-:W-:Y:S05]  /*1fc0*/  BSYNC.RECONVERGENT B3 ;  /* 0x0000000000037941 */ /* 0x000fea0003800200 */
.L_x_63:
[----:B------:R-:W-:Y:S05]  /*1fd0*/  BRA `(.L_x_67) ;  /* 0x0000000000207947 */ /* 0x000fea0003800000 */
.L_x_62:
[----:B------:R-:W-:-:S04]  /*1fe0*/  LOP3.LUT R0, R3, 0x80000000, R0, 0x48, !PT ;  /* 0x8000000003007812 */ /* 0x000fc800078e4800 */
[----:B------:R-:W-:Y:S01]  /*1ff0*/  LOP3.LUT R0, R0, 0x7f800000, RZ, 0xfc, !PT ;  /* 0x7f80000000007812 */ /* 0x000fe200078efcff */
[----:B------:R-:W-:Y:S06]  /*2000*/  BRA `(.L_x_67) ;  /* 0x0000000000147947 */ /* 0x000fec0003800000 */
.L_x_61:
[----:B------:R-:W-:Y:S01]  /*2010*/  LOP3.LUT R0, R3, 0x80000000, R0, 0x48, !PT ;  /* 0x8000000003007812 */ /* 0x000fe200078e4800 */
[----:B------:R-:W-:Y:S06]  /*2020*/  BRA `(.L_x_67) ;  /* 0x00000000000c7947 */ /* 0x000fec0003800000 */
.L_x_60:
[----:B------:R-:W0:Y:S01]  /*2030*/  MUFU.RSQ R0, -QNAN ;  /* 0xffc0000000007908 */ /* 0x000e220000001400 */
[----:B------:R-:W-:Y:S05]  /*2040*/  BRA `(.L_x_67) ;  /* 0x0000000000047947 */ /* 0x000fea0003800000 */
.L_x_59:
[----:B------:R-:W-:-:S07]  /*2050*/  FADD.FTZ R0, R0, R3 ;  /* 0x0000000300007221 */ /* 0x000fce0000010000 */
.L_x_67:
[----:B------:R-:W-:Y:S05]  /*2060*/  BSYNC.RECONVERGENT B2 ;  /* 0x0000000000027941 */ /* 0x000fea0003800200 */
.L_x_57:
[----:B------:R-:W-:Y:S02]  /*2070*/  IMAD.MOV.U32 R14, RZ, RZ, R12 ;  /* 0x000000ffff0e7224 */ /* 0x000fe400078e000c */
[----:B------:R-:W-:-:S04]  /*2080*/  IMAD.MOV.U32 R15, RZ, RZ, 0x0 ;  /* 0x00000000ff0f7424 */ /* 0x000fc800078e00ff */
[----:B0-----:R-:W-:Y:S05]  /*2090*/  RET.REL.NODEC R14 `(_Z23get_chi_squared_for_allPKciiiPf) ;  /* 0xffffffdc0ed87950 */ /* 0x001fea0003c3ffff */
.L_x_68:
        /* <DEDUP_REMOVED lines=14> */
.L_x_69:


//--------------------- .nv.global.init           --------------------------
	.section	.nv.global.init,"aw",@progbits
	.align	4
.nv.global.init:
	.type		_ZZ23get_chi_squared_for_allPKciiiPfE4dist,@object
	.size		_ZZ23get_chi_squared_for_allPKciiiPfE4dist,(.L_0 - _ZZ23get_chi_squared_for_allPKciiiPfE4dist)
_ZZ23get_chi_squared_for_allPKciiiPfE4dist:
        /*0000*/ 	.byte	0x85, 0xeb, 0x01, 0x41, 0x52, 0xb8, 0xbe, 0x3f, 0xa4, 0x70, 0x2d, 0x40, 0x71, 0x3d, 0x8a, 0x40
        /*0010*/ 	.byte	0xec, 0x51, 0x40, 0x41, 0x33, 0x33, 0x13, 0x40, 0x85, 0xeb, 0x01, 0x40, 0xa4, 0x70, 0xbd, 0x40
        /*0020*/ 	.byte	0x85, 0xeb, 0xe9, 0x40, 0xcd, 0xcc, 0xcc, 0x3d, 0xd7, 0xa3, 0x30, 0x3f, 0x52, 0xb8, 0x7e, 0x40
        /*0030*/ 	.byte	0x3d, 0x0a, 0x27, 0x40, 0x66, 0x66, 0xde, 0x40, 0x8f, 0xc2, 0xf5, 0x40, 0xc3, 0xf5, 0xe8, 0x3f
        /*0040*/ 	.byte	0xae, 0x47, 0xe1, 0x3d, 0xd7, 0xa3, 0xc0, 0x40, 0xc3, 0xf5, 0xc8, 0x40, 0x9a, 0x99, 0x11, 0x41
        /*0050*/ 	.byte	0xec, 0x51, 0x38, 0x40, 0x7b, 0x14, 0x8e, 0x3f, 0x8f, 0xc2, 0x05, 0x40, 0x7b, 0x14, 0x2e, 0x3e
        /*0060*/ 	.byte	0x3d, 0x0a, 0x07, 0x40, 0x29, 0x5c, 0x8f, 0x3d
.L_0:


//--------------------- .nv.shared.reserved.0     --------------------------
	.section	.nv.shared.reserved.0,"aw",@nobits
	.weak		__nv_reservedSMEM_offset_0_alias
	.size		__nv_reservedSMEM_offset_0_alias, 0, 64
	.other		__nv_reservedSMEM_offset_0_alias,@"STO_CUDA_RESERVED_SHARED STV_DEFAULT"
__nv_reservedSMEM_offset_0_alias:
	.zero		0
	.zero		64


//--------------------- .nv.constant0._Z26get_decrypted_permutationsPKciiiPiPc --------------------------
	.section	.nv.constant0._Z26get_decrypted_permutationsPKciiiPiPc,"a",@progbits
	.sectionflags	@""
	.align	4
.nv.constant0._Z26get_decrypted_permutationsPKciiiPiPc:
	.zero		936


//--------------------- .nv.constant0._Z23get_chi_squared_for_allPKciiiPf --------------------------
	.section	.nv.constant0._Z23get_chi_squared_for_allPKciiiPf,"a",@progbits
	.sectionflags	@""
	.align	4
.nv.constant0._Z23get_chi_squared_for_allPKciiiPf:
	.zero		928


//--------------------- SYMBOLS --------------------------

	.type		.nv.reservedSmem.offset0,@object
	.size		.nv.reservedSmem.offset0,0x4
	.type		malloc,@function
	.type		free,@function
